//
// Generated by NVIDIA NVVM Compiler
//
// Compiler Build ID: CL-36424714
// Cuda compilation tools, release 13.0, V13.0.88
// Based on NVVM 20.0.0
//

.version 9.0
.target sm_100
.address_size 64

	// .globl	_Z3FW1Piii
.extern .shared .align 16 .b8 dist[];

.visible .entry _Z3FW1Piii(
	.param .u64 .ptr .align 1 _Z3FW1Piii_param_0,
	.param .u32 _Z3FW1Piii_param_1,
	.param .u32 _Z3FW1Piii_param_2
)
{
	.reg .pred 	%p<5>;
	.reg .b32 	%r<89>;
	.reg .b64 	%rd<5>;

	ld.param.u64 	%rd2, [_Z3FW1Piii_param_0];
	ld.param.u32 	%r32, [_Z3FW1Piii_param_1];
	ld.param.u32 	%r33, [_Z3FW1Piii_param_2];
	cvta.to.global.u64 	%rd3, %rd2;
	mov.u32 	%r1, %ntid.x;
	mul.lo.s32 	%r34, %r32, %r1;
	mov.u32 	%r35, %tid.y;
	add.s32 	%r36, %r34, %r35;
	mov.u32 	%r2, %tid.x;
	add.s32 	%r37, %r34, %r2;
	mad.lo.s32 	%r38, %r36, %r33, %r37;
	mul.wide.s32 	%rd4, %r38, 4;
	add.s64 	%rd1, %rd3, %rd4;
	ld.global.u32 	%r39, [%rd1];
	mul.lo.s32 	%r3, %r35, %r1;
	add.s32 	%r40, %r3, %r2;
	shl.b32 	%r41, %r40, 2;
	mov.u32 	%r42, dist;
	add.s32 	%r4, %r42, %r41;
	st.shared.u32 	[%r4], %r39;
	bar.sync 	0;
	and.b32  	%r5, %r1, 3;
	setp.lt.u32 	%p1, %r1, 4;
	mov.b32 	%r85, 0;
	@%p1 bra 	$L__BB0_3;
	and.b32  	%r85, %r1, 2044;
	and.b32  	%r43, %r1, -4;
	neg.s32 	%r84, %r43;
	shl.b32 	%r8, %r1, 2;
	shl.b32 	%r44, %r2, 2;
	add.s32 	%r83, %r42, %r44;
	shl.b32 	%r10, %r1, 4;
	shl.b32 	%r11, %r1, 3;
	mul.lo.s32 	%r12, %r1, 12;
	shl.b32 	%r46, %r3, 2;
	add.s32 	%r47, %r46, %r42;
	add.s32 	%r82, %r47, 8;
$L__BB0_2:
	ld.shared.u32 	%r48, [%r4];
	ld.shared.u32 	%r49, [%r82+-8];
	ld.shared.u32 	%r50, [%r83];
	add.s32 	%r51, %r50, %r49;
	min.s32 	%r52, %r48, %r51;
	st.shared.u32 	[%r4], %r52;
	bar.sync 	0;
	ld.shared.u32 	%r53, [%r4];
	ld.shared.u32 	%r54, [%r82+-4];
	add.s32 	%r55, %r83, %r8;
	ld.shared.u32 	%r56, [%r55];
	add.s32 	%r57, %r56, %r54;
	min.s32 	%r58, %r53, %r57;
	st.shared.u32 	[%r4], %r58;
	bar.sync 	0;
	ld.shared.u32 	%r59, [%r4];
	ld.shared.u32 	%r60, [%r82];
	add.s32 	%r61, %r83, %r11;
	ld.shared.u32 	%r62, [%r61];
	add.s32 	%r63, %r62, %r60;
	min.s32 	%r64, %r59, %r63;
	st.shared.u32 	[%r4], %r64;
	bar.sync 	0;
	ld.shared.u32 	%r65, [%r4];
	ld.shared.u32 	%r66, [%r82+4];
	add.s32 	%r67, %r83, %r12;
	ld.shared.u32 	%r68, [%r67];
	add.s32 	%r69, %r68, %r66;
	min.s32 	%r70, %r65, %r69;
	st.shared.u32 	[%r4], %r70;
	bar.sync 	0;
	add.s32 	%r84, %r84, 4;
	add.s32 	%r83, %r83, %r10;
	add.s32 	%r82, %r82, 16;
	setp.ne.s32 	%p2, %r84, 0;
	@%p2 bra 	$L__BB0_2;
$L__BB0_3:
	setp.eq.s32 	%p3, %r5, 0;
	@%p3 bra 	$L__BB0_6;
	mad.lo.s32 	%r71, %r1, %r85, %r2;
	shl.b32 	%r72, %r71, 2;
	add.s32 	%r88, %r42, %r72;
	shl.b32 	%r22, %r1, 2;
	add.s32 	%r74, %r85, %r3;
	shl.b32 	%r75, %r74, 2;
	add.s32 	%r87, %r42, %r75;
	neg.s32 	%r86, %r5;
$L__BB0_5:
	.pragma "nounroll";
	ld.shared.u32 	%r76, [%r4];
	ld.shared.u32 	%r77, [%r87];
	ld.shared.u32 	%r78, [%r88];
	add.s32 	%r79, %r78, %r77;
	min.s32 	%r80, %r76, %r79;
	st.shared.u32 	[%r4], %r80;
	bar.sync 	0;
	add.s32 	%r88, %r88, %r22;
	add.s32 	%r87, %r87, 4;
	add.s32 	%r86, %r86, 1;
	setp.ne.s32 	%p4, %r86, 0;
	@%p4 bra 	$L__BB0_5;
$L__BB0_6:
	ld.shared.u32 	%r81, [%r4];
	st.global.u32 	[%rd1], %r81;
	ret;

}
	// .globl	_Z3FW2Piiii
.visible .entry _Z3FW2Piiii(
	.param .u64 .ptr .align 1 _Z3FW2Piiii_param_0,
	.param .u32 _Z3FW2Piiii_param_1,
	.param .u32 _Z3FW2Piiii_param_2,
	.param .u32 _Z3FW2Piiii_param_3
)
{
	.reg .pred 	%p<6>;
	.reg .b32 	%r<127>;
	.reg .b64 	%rd<9>;

	ld.param.u64 	%rd2, [_Z3FW2Piiii_param_0];
	ld.param.u32 	%r38, [_Z3FW2Piiii_param_1];
	ld.param.u32 	%r39, [_Z3FW2Piiii_param_2];
	ld.param.u32 	%r40, [_Z3FW2Piiii_param_3];
	mov.u32 	%r41, %ctaid.y;
	setp.ne.s32 	%p1, %r41, 0;
	@%p1 bra 	$L__BB1_2;
	mov.u32 	%r45, %ctaid.x;
	add.s32 	%r46, %r45, %r38;
	add.s32 	%r47, %r46, 1;
	rem.u32 	%r119, %r47, %r40;
	mov.u32 	%r118, %r38;
	bra.uni 	$L__BB1_3;
$L__BB1_2:
	mov.u32 	%r42, %ctaid.x;
	add.s32 	%r43, %r42, %r38;
	add.s32 	%r44, %r43, 1;
	rem.u32 	%r118, %r44, %r40;
	mov.u32 	%r119, %r38;
$L__BB1_3:
	cvta.to.global.u64 	%rd3, %rd2;
	mov.u32 	%r5, %ntid.x;
	mov.u32 	%r6, %tid.y;
	mad.lo.s32 	%r49, %r118, %r5, %r6;
	mov.u32 	%r7, %tid.x;
	mad.lo.s32 	%r50, %r119, %r5, %r7;
	mul.lo.s32 	%r51, %r49, %r39;
	mul.lo.s32 	%r8, %r6, %r5;
	add.s32 	%r52, %r8, %r7;
	mul.lo.s32 	%r9, %r5, %r5;
	add.s32 	%r53, %r51, %r50;
	mul.wide.s32 	%rd4, %r53, 4;
	add.s64 	%rd1, %rd3, %rd4;
	ld.global.u32 	%r54, [%rd1];
	shl.b32 	%r55, %r52, 2;
	mov.u32 	%r56, dist;
	add.s32 	%r10, %r56, %r55;
	st.shared.u32 	[%r10], %r54;
	mul.lo.s32 	%r57, %r38, %r5;
	add.s32 	%r58, %r57, %r7;
	add.s32 	%r59, %r58, %r51;
	mul.wide.u32 	%rd5, %r59, 4;
	add.s64 	%rd6, %rd3, %rd5;
	ld.global.u32 	%r60, [%rd6];
	shl.b32 	%r61, %r9, 2;
	add.s32 	%r62, %r10, %r61;
	st.shared.u32 	[%r62], %r60;
	add.s32 	%r63, %r57, %r6;
	mad.lo.s32 	%r64, %r63, %r39, %r50;
	mul.wide.u32 	%rd7, %r64, 4;
	add.s64 	%rd8, %rd3, %rd7;
	ld.global.u32 	%r65, [%rd8];
	add.s32 	%r66, %r62, %r61;
	st.shared.u32 	[%r66], %r65;
	bar.sync 	0;
	and.b32  	%r11, %r5, 3;
	setp.lt.u32 	%p2, %r5, 4;
	mov.b32 	%r123, 0;
	@%p2 bra 	$L__BB1_6;
	and.b32  	%r123, %r5, 2044;
	and.b32  	%r67, %r5, -4;
	neg.s32 	%r122, %r67;
	shl.b32 	%r68, %r5, 3;
	or.b32  	%r69, %r68, 4;
	mul.lo.s32 	%r14, %r5, %r69;
	shl.b32 	%r70, %r7, 2;
	add.s32 	%r121, %r56, %r70;
	shl.b32 	%r16, %r5, 4;
	add.s32 	%r72, %r68, 8;
	mul.lo.s32 	%r17, %r5, %r72;
	add.s32 	%r73, %r68, 12;
	mul.lo.s32 	%r18, %r5, %r73;
	shl.b32 	%r19, %r9, 3;
	add.s32 	%r74, %r6, %r5;
	mul.lo.s32 	%r75, %r5, %r74;
	shl.b32 	%r76, %r75, 2;
	add.s32 	%r77, %r76, %r56;
	add.s32 	%r120, %r77, 8;
$L__BB1_5:
	ld.shared.u32 	%r78, [%r10];
	ld.shared.u32 	%r79, [%r120+-8];
	add.s32 	%r80, %r121, %r19;
	ld.shared.u32 	%r81, [%r80];
	add.s32 	%r82, %r81, %r79;
	min.s32 	%r83, %r78, %r82;
	st.shared.u32 	[%r10], %r83;
	bar.sync 	0;
	ld.shared.u32 	%r84, [%r10];
	ld.shared.u32 	%r85, [%r120+-4];
	add.s32 	%r86, %r121, %r14;
	ld.shared.u32 	%r87, [%r86];
	add.s32 	%r88, %r87, %r85;
	min.s32 	%r89, %r84, %r88;
	st.shared.u32 	[%r10], %r89;
	bar.sync 	0;
	ld.shared.u32 	%r90, [%r10];
	ld.shared.u32 	%r91, [%r120];
	add.s32 	%r92, %r121, %r17;
	ld.shared.u32 	%r93, [%r92];
	add.s32 	%r94, %r93, %r91;
	min.s32 	%r95, %r90, %r94;
	st.shared.u32 	[%r10], %r95;
	bar.sync 	0;
	ld.shared.u32 	%r96, [%r10];
	ld.shared.u32 	%r97, [%r120+4];
	add.s32 	%r98, %r121, %r18;
	ld.shared.u32 	%r99, [%r98];
	add.s32 	%r100, %r99, %r97;
	min.s32 	%r101, %r96, %r100;
	st.shared.u32 	[%r10], %r101;
	bar.sync 	0;
	add.s32 	%r122, %r122, 4;
	add.s32 	%r121, %r121, %r16;
	add.s32 	%r120, %r120, 16;
	setp.ne.s32 	%p3, %r122, 0;
	@%p3 bra 	$L__BB1_5;
$L__BB1_6:
	setp.eq.s32 	%p4, %r11, 0;
	@%p4 bra 	$L__BB1_9;
	shl.b32 	%r102, %r5, 1;
	add.s32 	%r103, %r123, %r102;
	mul.lo.s32 	%r104, %r5, %r103;
	shl.b32 	%r105, %r104, 2;
	shl.b32 	%r106, %r7, 2;
	add.s32 	%r107, %r105, %r106;
	add.s32 	%r126, %r56, %r107;
	shl.b32 	%r29, %r5, 2;
	add.s32 	%r109, %r8, %r9;
	add.s32 	%r110, %r123, %r109;
	shl.b32 	%r111, %r110, 2;
	add.s32 	%r125, %r56, %r111;
	neg.s32 	%r124, %r11;
$L__BB1_8:
	.pragma "nounroll";
	ld.shared.u32 	%r112, [%r10];
	ld.shared.u32 	%r113, [%r125];
	ld.shared.u32 	%r114, [%r126];
	add.s32 	%r115, %r114, %r113;
	min.s32 	%r116, %r112, %r115;
	st.shared.u32 	[%r10], %r116;
	bar.sync 	0;
	add.s32 	%r126, %r126, %r29;
	add.s32 	%r125, %r125, 4;
	add.s32 	%r124, %r124, 1;
	setp.ne.s32 	%p5, %r124, 0;
	@%p5 bra 	$L__BB1_8;
$L__BB1_9:
	ld.shared.u32 	%r117, [%r10];
	st.global.u32 	[%rd1], %r117;
	ret;

}
	// .globl	_Z3FW3Piiii
.visible .entry _Z3FW3Piiii(
	.param .u64 .ptr .align 1 _Z3FW3Piiii_param_0,
	.param .u32 _Z3FW3Piiii_param_1,
	.param .u32 _Z3FW3Piiii_param_2,
	.param .u32 _Z3FW3Piiii_param_3
)
{
	.reg .pred 	%p<5>;
	.reg .b32 	%r<122>;
	.reg .b64 	%rd<9>;

	ld.param.u64 	%rd2, [_Z3FW3Piiii_param_0];
	ld.param.u32 	%r35, [_Z3FW3Piiii_param_1];
	ld.param.u32 	%r36, [_Z3FW3Piiii_param_2];
	ld.param.u32 	%r37, [_Z3FW3Piiii_param_3];
	cvta.to.global.u64 	%rd3, %rd2;
	mov.u32 	%r38, %ctaid.y;
	add.s32 	%r39, %r38, %r35;
	add.s32 	%r40, %r39, 1;
	rem.u32 	%r41, %r40, %r37;
	mov.u32 	%r42, %ctaid.x;
	add.s32 	%r43, %r42, %r35;
	add.s32 	%r44, %r43, 1;
	rem.u32 	%r45, %r44, %r37;
	mov.u32 	%r1, %ntid.x;
	mov.u32 	%r2, %tid.y;
	mad.lo.s32 	%r46, %r41, %r1, %r2;
	mov.u32 	%r3, %tid.x;
	mad.lo.s32 	%r47, %r45, %r1, %r3;
	mul.lo.s32 	%r48, %r46, %r36;
	mul.lo.s32 	%r4, %r2, %r1;
	add.s32 	%r49, %r4, %r3;
	mul.lo.s32 	%r5, %r1, %r1;
	add.s32 	%r50, %r48, %r47;
	mul.wide.s32 	%rd4, %r50, 4;
	add.s64 	%rd1, %rd3, %rd4;
	ld.global.u32 	%r51, [%rd1];
	shl.b32 	%r52, %r49, 2;
	mov.u32 	%r53, dist;
	add.s32 	%r6, %r53, %r52;
	st.shared.u32 	[%r6], %r51;
	mul.lo.s32 	%r54, %r35, %r1;
	add.s32 	%r55, %r54, %r3;
	add.s32 	%r56, %r55, %r48;
	mul.wide.u32 	%rd5, %r56, 4;
	add.s64 	%rd6, %rd3, %rd5;
	ld.global.u32 	%r57, [%rd6];
	shl.b32 	%r58, %r5, 2;
	add.s32 	%r59, %r6, %r58;
	st.shared.u32 	[%r59], %r57;
	add.s32 	%r60, %r54, %r2;
	mad.lo.s32 	%r61, %r60, %r36, %r47;
	mul.wide.u32 	%rd7, %r61, 4;
	add.s64 	%rd8, %rd3, %rd7;
	ld.global.u32 	%r62, [%rd8];
	add.s32 	%r63, %r59, %r58;
	st.shared.u32 	[%r63], %r62;
	bar.sync 	0;
	and.b32  	%r7, %r1, 3;
	setp.lt.u32 	%p1, %r1, 4;
	mov.b32 	%r118, 0;
	@%p1 bra 	$L__BB2_3;
	and.b32  	%r118, %r1, 2044;
	and.b32  	%r64, %r1, -4;
	neg.s32 	%r117, %r64;
	shl.b32 	%r65, %r1, 3;
	or.b32  	%r66, %r65, 4;
	mul.lo.s32 	%r10, %r1, %r66;
	shl.b32 	%r67, %r3, 2;
	add.s32 	%r116, %r53, %r67;
	shl.b32 	%r12, %r1, 4;
	add.s32 	%r69, %r65, 8;
	mul.lo.s32 	%r13, %r1, %r69;
	add.s32 	%r70, %r65, 12;
	mul.lo.s32 	%r14, %r1, %r70;
	shl.b32 	%r15, %r5, 3;
	add.s32 	%r71, %r2, %r1;
	mul.lo.s32 	%r72, %r1, %r71;
	shl.b32 	%r73, %r72, 2;
	add.s32 	%r74, %r73, %r53;
	add.s32 	%r115, %r74, 8;
$L__BB2_2:
	ld.shared.u32 	%r75, [%r6];
	ld.shared.u32 	%r76, [%r115+-8];
	add.s32 	%r77, %r116, %r15;
	ld.shared.u32 	%r78, [%r77];
	add.s32 	%r79, %r78, %r76;
	min.s32 	%r80, %r75, %r79;
	st.shared.u32 	[%r6], %r80;
	bar.sync 	0;
	ld.shared.u32 	%r81, [%r6];
	ld.shared.u32 	%r82, [%r115+-4];
	add.s32 	%r83, %r116, %r10;
	ld.shared.u32 	%r84, [%r83];
	add.s32 	%r85, %r84, %r82;
	min.s32 	%r86, %r81, %r85;
	st.shared.u32 	[%r6], %r86;
	bar.sync 	0;
	ld.shared.u32 	%r87, [%r6];
	ld.shared.u32 	%r88, [%r115];
	add.s32 	%r89, %r116, %r13;
	ld.shared.u32 	%r90, [%r89];
	add.s32 	%r91, %r90, %r88;
	min.s32 	%r92, %r87, %r91;
	st.shared.u32 	[%r6], %r92;
	bar.sync 	0;
	ld.shared.u32 	%r93, [%r6];
	ld.shared.u32 	%r94, [%r115+4];
	add.s32 	%r95, %r116, %r14;
	ld.shared.u32 	%r96, [%r95];
	add.s32 	%r97, %r96, %r94;
	min.s32 	%r98, %r93, %r97;
	st.shared.u32 	[%r6], %r98;
	bar.sync 	0;
	add.s32 	%r117, %r117, 4;
	add.s32 	%r116, %r116, %r12;
	add.s32 	%r115, %r115, 16;
	setp.ne.s32 	%p2, %r117, 0;
	@%p2 bra 	$L__BB2_2;
$L__BB2_3:
	setp.eq.s32 	%p3, %r7, 0;
	@%p3 bra 	$L__BB2_6;
	shl.b32 	%r99, %r1, 1;
	add.s32 	%r100, %r118, %r99;
	mul.lo.s32 	%r101, %r1, %r100;
	shl.b32 	%r102, %r101, 2;
	shl.b32 	%r103, %r3, 2;
	add.s32 	%r104, %r102, %r103;
	add.s32 	%r121, %r53, %r104;
	shl.b32 	%r25, %r1, 2;
	add.s32 	%r106, %r4, %r5;
	add.s32 	%r107, %r118, %r106;
	shl.b32 	%r108, %r107, 2;
	add.s32 	%r120, %r53, %r108;
	neg.s32 	%r119, %r7;
$L__BB2_5:
	.pragma "nounroll";
	ld.shared.u32 	%r109, [%r6];
	ld.shared.u32 	%r110, [%r120];
	ld.shared.u32 	%r111, [%r121];
	add.s32 	%r112, %r111, %r110;
	min.s32 	%r113, %r109, %r112;
	st.shared.u32 	[%r6], %r113;
	bar.sync 	0;
	add.s32 	%r121, %r121, %r25;
	add.s32 	%r120, %r120, 4;
	add.s32 	%r119, %r119, 1;
	setp.ne.s32 	%p4, %r119, 0;
	@%p4 bra 	$L__BB2_5;
$L__BB2_6:
	ld.shared.u32 	%r114, [%r6];
	st.global.u32 	[%rd1], %r114;
	ret;

}


// ===== COMPILED SASS (sm_100) =====

	.target	sm_100

	.elftype	@"ET_EXEC"


//--------------------- .note.nv.tkinfo           --------------------------
	.section	.note.nv.tkinfo,"",@"SHT_NOTE"
	.sectionflags	@"SHF_NOTE_NV_TKINFO"
	.tkinfo
        /*0018*/ 	.word	0x00000002
        /*0030*/ 	.string	""
        /*0030*/ 	.string	"ptxas"
        /*0030*/ 	.string	"Cuda compilation tools, release 13.0, V13.0.88"
        /*0030*/ 	.string	"Build cuda_13.0.r13.0/compiler.36424714_0"
        /*0030*/ 	.string	"-arch sm_100 -m 64 "



//--------------------- .note.nv.cuinfo           --------------------------
	.section	.note.nv.cuinfo,"",@"SHT_NOTE"
	.sectionflags	@"SHF_NOTE_NV_CUINFO"
        /*0018*/ 	.short	0x0002
        /*001a*/ 	.short	0x0064
        /*001c*/ 	.short	0x0082
	.zero		2


//--------------------- .nv.info                  --------------------------
	.section	.nv.info,"",@"SHT_CUDA_INFO"
	.align	4


	//----- nvinfo : EIATTR_REGCOUNT
	.align		4
        /*0000*/ 	.byte	0x04, 0x2f
        /*0002*/ 	.short	(.L_1 - .L_0)
	.align		4
.L_0:
        /*0004*/ 	.word	index@(_Z3FW1Piii)
        /*0008*/ 	.word	0x00000014


	//----- nvinfo : EIATTR_FRAME_SIZE
	.align		4
.L_1:
        /*000c*/ 	.byte	0x04, 0x11
        /*000e*/ 	.short	(.L_3 - .L_2)
	.align		4
.L_2:
        /*0010*/ 	.word	index@(_Z3FW1Piii)
        /*0014*/ 	.word	0x00000000


	//----- nvinfo : EIATTR_REGCOUNT
	.align		4
.L_3:
        /*0018*/ 	.byte	0x04, 0x2f
        /*001a*/ 	.short	(.L_5 - .L_4)
	.align		4
.L_4:
        /*001c*/ 	.word	index@(_Z3FW2Piiii)
        /*0020*/ 	.word	0x00000014


	//----- nvinfo : EIATTR_FRAME_SIZE
	.align		4
.L_5:
        /*0024*/ 	.byte	0x04, 0x11
        /*0026*/ 	.short	(.L_7 - .L_6)
	.align		4
.L_6:
        /*0028*/ 	.word	index@(_Z3FW2Piiii)
        /*002c*/ 	.word	0x00000000


	//----- nvinfo : EIATTR_REGCOUNT
	.align		4
.L_7:
        /*0030*/ 	.byte	0x04, 0x2f
        /*0032*/ 	.short	(.L_9 - .L_8)
	.align		4
.L_8:
        /*0034*/ 	.word	index@(_Z3FW3Piiii)
        /*0038*/ 	.word	0x00000014


	//----- nvinfo : EIATTR_FRAME_SIZE
	.align		4
.L_9:
        /*003c*/ 	.byte	0x04, 0x11
        /*003e*/ 	.short	(.L_11 - .L_10)
	.align		4
.L_10:
        /*0040*/ 	.word	index@(_Z3FW3Piiii)
        /*0044*/ 	.word	0x00000000


	//----- nvinfo : EIATTR_MIN_STACK_SIZE
	.align		4
.L_11:
        /*0048*/ 	.byte	0x04, 0x12
        /*004a*/ 	.short	(.L_13 - .L_12)
	.align		4
.L_12:
        /*004c*/ 	.word	index@(_Z3FW3Piiii)
        /*0050*/ 	.word	0x00000000


	//----- nvinfo : EIATTR_MIN_STACK_SIZE
	.align		4
.L_13:
        /*0054*/ 	.byte	0x04, 0x12
        /*0056*/ 	.short	(.L_15 - .L_14)
	.align		4
.L_14:
        /*0058*/ 	.word	index@(_Z3FW2Piiii)
        /*005c*/ 	.word	0x00000000


	//----- nvinfo : EIATTR_MIN_STACK_SIZE
	.align		4
.L_15:
        /*0060*/ 	.byte	0x04, 0x12
        /*0062*/ 	.short	(.L_17 - .L_16)
	.align		4
.L_16:
        /*0064*/ 	.word	index@(_Z3FW1Piii)
        /*0068*/ 	.word	0x00000000
.L_17:


//--------------------- .nv.compat                --------------------------
	.section	.nv.compat,"",@"SHT_CUDA_COMPAT_INFO"
	.align	4
        /*0000*/ 	.byte	0x02, 0x09, 0x00, 0x00, 0x02, 0x02, 0x01, 0x00, 0x02, 0x05, 0x05, 0x00, 0x03, 0x07, 0x01, 0x01
        /*0010*/ 	.byte	0x02, 0x03, 0x00, 0x00, 0x02, 0x06, 0x01, 0x00, 0x04, 0x0b, 0x08, 0x00, 0x09, 0x00, 0x00, 0x00
        /*0020*/ 	.byte	0x00, 0x00, 0x00, 0x00


//--------------------- .nv.info._Z3FW3Piiii      --------------------------
	.section	.nv.info._Z3FW3Piiii,"",@"SHT_CUDA_INFO"
	.sectionflags	@""
	.align	4


	//----- nvinfo : EIATTR_CUDA_API_VERSION
	.align		4
        /*0000*/ 	.byte	0x04, 0x37
        /*0002*/ 	.short	(.L_19 - .L_18)
.L_18:
        /*0004*/ 	.word	0x00000082


	//----- nvinfo : EIATTR_KPARAM_INFO
	.align		4
.L_19:
        /*0008*/ 	.byte	0x04, 0x17
        /*000a*/ 	.short	(.L_21 - .L_20)
.L_20:
        /*000c*/ 	.word	0x00000000
        /*0010*/ 	.short	0x0003
        /*0012*/ 	.short	0x0010
        /*0014*/ 	.byte	0x00, 0xf0, 0x11, 0x00


	//----- nvinfo : EIATTR_KPARAM_INFO
	.align		4
.L_21:
        /*0018*/ 	.byte	0x04, 0x17
        /*001a*/ 	.short	(.L_23 - .L_22)
.L_22:
        /*001c*/ 	.word	0x00000000
        /*0020*/ 	.short	0x0002
        /*0022*/ 	.short	0x000c
        /*0024*/ 	.byte	0x00, 0xf0, 0x11, 0x00


	//----- nvinfo : EIATTR_KPARAM_INFO
	.align		4
.L_23:
        /*0028*/ 	.byte	0x04, 0x17
        /*002a*/ 	.short	(.L_25 - .L_24)
.L_24:
        /*002c*/ 	.word	0x00000000
        /*0030*/ 	.short	0x0001
        /*0032*/ 	.short	0x0008
        /*0034*/ 	.byte	0x00, 0xf0, 0x11, 0x00


	//----- nvinfo : EIATTR_KPARAM_INFO
	.align		4
.L_25:
        /*0038*/ 	.byte	0x04, 0x17
        /*003a*/ 	.short	(.L_27 - .L_26)
.L_26:
        /*003c*/ 	.word	0x00000000
        /*0040*/ 	.short	0x0000
        /*0042*/ 	.short	0x0000
        /*0044*/ 	.byte	0x00, 0xf5, 0x21, 0x00


	//----- nvinfo : EIATTR_SPARSE_MMA_MASK
	.align		4
.L_27:
        /*0048*/ 	.byte	0x03, 0x50
        /*004a*/ 	.short	0x0000


	//----- nvinfo : EIATTR_MAXREG_COUNT
	.align		4
        /*004c*/ 	.byte	0x03, 0x1b
        /*004e*/ 	.short	0x00ff


	//----- nvinfo : EIATTR_NUM_BARRIERS
	.align		4
        /*0050*/ 	.byte	0x02, 0x4c
        /*0052*/ 	.byte	0x01
	.zero		1


	//----- nvinfo : EIATTR_MERCURY_ISA_VERSION
	.align		4
        /*0054*/ 	.byte	0x03, 0x5f
        /*0056*/ 	.short	0x0101


	//----- nvinfo : EIATTR_VRC_CTA_INIT_COUNT
	.align		4
        /*0058*/ 	.byte	0x02, 0x4a
	.zero		1
	.zero		1


	//----- nvinfo : EIATTR_EXIT_INSTR_OFFSETS
	.align		4
        /*005c*/ 	.byte	0x04, 0x1c
        /*005e*/ 	.short	(.L_29 - .L_28)


	//   ....[0]....
.L_28:
        /*0060*/ 	.word	0x000013c0


	//----- nvinfo : EIATTR_CBANK_PARAM_SIZE
	.align		4
.L_29:
        /*0064*/ 	.byte	0x03, 0x19
        /*0066*/ 	.short	0x0014


	//----- nvinfo : EIATTR_PARAM_CBANK
	.align		4
        /*0068*/ 	.byte	0x04, 0x0a
        /*006a*/ 	.short	(.L_31 - .L_30)
	.align		4
.L_30:
        /*006c*/ 	.word	index@(.nv.constant0._Z3FW3Piiii)
        /*0070*/ 	.short	0x0380
        /*0072*/ 	.short	0x0014


	//----- nvinfo : EIATTR_SW_WAR
	.align		4
.L_31:
        /*0074*/ 	.byte	0x04, 0x36
        /*0076*/ 	.short	(.L_33 - .L_32)
.L_32:
        /*0078*/ 	.word	0x00000008
.L_33:


//--------------------- .nv.info._Z3FW2Piiii      --------------------------
	.section	.nv.info._Z3FW2Piiii,"",@"SHT_CUDA_INFO"
	.sectionflags	@""
	.align	4


	//----- nvinfo : EIATTR_CUDA_API_VERSION
	.align		4
        /*0000*/ 	.byte	0x04, 0x37
        /*0002*/ 	.short	(.L_35 - .L_34)
.L_34:
        /*0004*/ 	.word	0x00000082


	//----- nvinfo : EIATTR_KPARAM_INFO
	.align		4
.L_35:
        /*0008*/ 	.byte	0x04, 0x17
        /*000a*/ 	.short	(.L_37 - .L_36)
.L_36:
        /*000c*/ 	.word	0x00000000
        /*0010*/ 	.short	0x0003
        /*0012*/ 	.short	0x0010
        /*0014*/ 	.byte	0x00, 0xf0, 0x11, 0x00


	//----- nvinfo : EIATTR_KPARAM_INFO
	.align		4
.L_37:
        /*0018*/ 	.byte	0x04, 0x17
        /*001a*/ 	.short	(.L_39 - .L_38)
.L_38:
        /*001c*/ 	.word	0x00000000
        /*0020*/ 	.short	0x0002
        /*0022*/ 	.short	0x000c
        /*0024*/ 	.byte	0x00, 0xf0, 0x11, 0x00


	//----- nvinfo : EIATTR_KPARAM_INFO
	.align		4
.L_39:
        /*0028*/ 	.byte	0x04, 0x17
        /*002a*/ 	.short	(.L_41 - .L_40)
.L_40:
        /*002c*/ 	.word	0x00000000
        /*0030*/ 	.short	0x0001
        /*0032*/ 	.short	0x0008
        /*0034*/ 	.byte	0x00, 0xf0, 0x11, 0x00


	//----- nvinfo : EIATTR_KPARAM_INFO
	.align		4
.L_41:
        /*0038*/ 	.byte	0x04, 0x17
        /*003a*/ 	.short	(.L_43 - .L_42)
.L_42:
        /*003c*/ 	.word	0x00000000
        /*0040*/ 	.short	0x0000
        /*0042*/ 	.short	0x0000
        /*0044*/ 	.byte	0x00, 0xf5, 0x21, 0x00


	//----- nvinfo : EIATTR_SPARSE_MMA_MASK
	.align		4
.L_43:
        /*0048*/ 	.byte	0x03, 0x50
        /*004a*/ 	.short	0x0000


	//----- nvinfo : EIATTR_MAXREG_COUNT
	.align		4
        /*004c*/ 	.byte	0x03, 0x1b
        /*004e*/ 	.short	0x00ff


	//----- nvinfo : EIATTR_NUM_BARRIERS
	.align		4
        /*0050*/ 	.byte	0x02, 0x4c
        /*0052*/ 	.byte	0x01
	.zero		1


	//----- nvinfo : EIATTR_MERCURY_ISA_VERSION
	.align		4
        /*0054*/ 	.byte	0x03, 0x5f
        /*0056*/ 	.short	0x0101


	//----- nvinfo : EIATTR_VRC_CTA_INIT_COUNT
	.align		4
        /*0058*/ 	.byte	0x02, 0x4a
	.zero		1
	.zero		1


	//----- nvinfo : EIATTR_EXIT_INSTR_OFFSETS
	.align		4
        /*005c*/ 	.byte	0x04, 0x1c
        /*005e*/ 	.short	(.L_45 - .L_44)


	//   ....[0]....
.L_44:
        /*0060*/ 	.word	0x000014f0


	//----- nvinfo : EIATTR_CBANK_PARAM_SIZE
	.align		4
.L_45:
        /*0064*/ 	.byte	0x03, 0x19
        /*0066*/ 	.short	0x0014


	//----- nvinfo : EIATTR_PARAM_CBANK
	.align		4
        /*0068*/ 	.byte	0x04, 0x0a
        /*006a*/ 	.short	(.L_47 - .L_46)
	.align		4
.L_46:
        /*006c*/ 	.word	index@(.nv.constant0._Z3FW2Piiii)
        /*0070*/ 	.short	0x0380
        /*0072*/ 	.short	0x0014


	//----- nvinfo : EIATTR_SW_WAR
	.align		4
.L_47:
        /*0074*/ 	.byte	0x04, 0x36
        /*0076*/ 	.short	(.L_49 - .L_48)
.L_48:
        /*0078*/ 	.word	0x00000008
.L_49:


//--------------------- .nv.info._Z3FW1Piii       --------------------------
	.section	.nv.info._Z3FW1Piii,"",@"SHT_CUDA_INFO"
	.sectionflags	@""
	.align	4


	//----- nvinfo : EIATTR_CUDA_API_VERSION
	.align		4
        /*0000*/ 	.byte	0x04, 0x37
        /*0002*/ 	.short	(.L_51 - .L_50)
.L_50:
        /*0004*/ 	.word	0x00000082


	//----- nvinfo : EIATTR_KPARAM_INFO
	.align		4
.L_51:
        /*0008*/ 	.byte	0x04, 0x17
        /*000a*/ 	.short	(.L_53 - .L_52)
.L_52:
        /*000c*/ 	.word	0x00000000
        /*0010*/ 	.short	0x0002
        /*0012*/ 	.short	0x000c
        /*0014*/ 	.byte	0x00, 0xf0, 0x11, 0x00


	//----- nvinfo : EIATTR_KPARAM_INFO
	.align		4
.L_53:
        /*0018*/ 	.byte	0x04, 0x17
        /*001a*/ 	.short	(.L_55 - .L_54)
.L_54:
        /*001c*/ 	.word	0x00000000
        /*0020*/ 	.short	0x0001
        /*0022*/ 	.short	0x0008
        /*0024*/ 	.byte	0x00, 0xf0, 0x11, 0x00


	//----- nvinfo : EIATTR_KPARAM_INFO
	.align		4
.L_55:
        /*0028*/ 	.byte	0x04, 0x17
        /*002a*/ 	.short	(.L_57 - .L_56)
.L_56:
        /*002c*/ 	.word	0x00000000
        /*0030*/ 	.short	0x0000
        /*0032*/ 	.short	0x0000
        /*0034*/ 	.byte	0x00, 0xf5, 0x21, 0x00


	//----- nvinfo : EIATTR_SPARSE_MMA_MASK
	.align		4
.L_57:
        /*0038*/ 	.byte	0x03, 0x50
        /*003a*/ 	.short	0x0000


	//----- nvinfo : EIATTR_MAXREG_COUNT
	.align		4
        /*003c*/ 	.byte	0x03, 0x1b
        /*003e*/ 	.short	0x00ff


	//----- nvinfo : EIATTR_NUM_BARRIERS
	.align		4
        /*0040*/ 	.byte	0x02, 0x4c
        /*0042*/ 	.byte	0x01
	.zero		1


	//----- nvinfo : EIATTR_MERCURY_ISA_VERSION
	.align		4
        /*0044*/ 	.byte	0x03, 0x5f
        /*0046*/ 	.short	0x0101


	//----- nvinfo : EIATTR_VRC_CTA_INIT_COUNT
	.align		4
        /*0048*/ 	.byte	0x02, 0x4a
	.zero		1
	.zero		1


	//----- nvinfo : EIATTR_EXIT_INSTR_OFFSETS
	.align		4
        /*004c*/ 	.byte	0x04, 0x1c
        /*004e*/ 	.short	(.L_59 - .L_58)


	//   ....[0]....
.L_58:
        /*0050*/ 	.word	0x000010d0


	//----- nvinfo : EIATTR_CBANK_PARAM_SIZE
	.align		4
.L_59:
        /*0054*/ 	.byte	0x03, 0x19
        /*0056*/ 	.short	0x0010


	//----- nvinfo : EIATTR_PARAM_CBANK
	.align		4
        /*0058*/ 	.byte	0x04, 0x0a
        /*005a*/ 	.short	(.L_61 - .L_60)
	.align		4
.L_60:
        /*005c*/ 	.word	index@(.nv.constant0._Z3FW1Piii)
        /*0060*/ 	.short	0x0380
        /*0062*/ 	.short	0x0010


	//----- nvinfo : EIATTR_SW_WAR
	.align		4
.L_61:
        /*0064*/ 	.byte	0x04, 0x36
        /*0066*/ 	.short	(.L_63 - .L_62)
.L_62:
        /*0068*/ 	.word	0x00000008
.L_63:


//--------------------- .nv.callgraph             --------------------------
	.section	.nv.callgraph,"",@"SHT_CUDA_CALLGRAPH"
	.align	4
	.sectionentsize	8
	.align		4
        /*0000*/ 	.word	0x00000000
	.align		4
        /*0004*/ 	.word	0xffffffff
	.align		4
        /*0008*/ 	.word	0x00000000
	.align		4
        /*000c*/ 	.word	0xfffffffe
	.align		4
        /*0010*/ 	.word	0x00000000
	.align		4
        /*0014*/ 	.word	0xfffffffd
	.align		4
        /*0018*/ 	.word	0x00000000
	.align		4
        /*001c*/ 	.word	0xfffffffc


//--------------------- .text._Z3FW3Piiii         --------------------------
	.section	.text._Z3FW3Piiii,"ax",@progbits
	.align	128
        .global         _Z3FW3Piiii
        .type           _Z3FW3Piiii,@function
        .size           _Z3FW3Piiii,(.L_x_26 - _Z3FW3Piiii)
        .other          _Z3FW3Piiii,@"STO_CUDA_ENTRY STV_DEFAULT"
_Z3FW3Piiii:
.text._Z3FW3Piiii:
[----:B------:R-:W-:Y:S08]  /*0000*/  LDC R1, c[0x0][0x37c] ;  /* 0x0000df00ff017b82 */ /* 0x000ff00000000800 */
[----:B------:R-:W0:Y:S01]  /*0010*/  LDC R9, c[0x0][0x390] ;  /* 0x0000e400ff097b82 */ /* 0x000e220000000800 */
[----:B------:R-:W1:Y:S01]  /*0020*/  S2R R4, SR_CTAID.X ;  /* 0x0000000000047919 */ /* 0x000e620000002500 */
[----:B------:R-:W2:Y:S01]  /*0030*/  LDCU.64 UR6, c[0x0][0x388] ;  /* 0x00007100ff0677ac */ /* 0x000ea20008000a00 */
[----:B------:R-:W3:Y:S05]  /*0040*/  LDCU UR11, c[0x0][0x360] ;  /* 0x00006c00ff0b77ac */ /* 0x000eea0008000800 */
[----:B------:R-:W4:Y:S01]  /*0050*/  S2UR UR4, SR_CTAID.Y ;  /* 0x00000000000479c3 */ /* 0x000f220000002600 */
[----:B------:R-:W5:Y:S01]  /*0060*/  LDCU.64 UR12, c[0x0][0x358] ;  /* 0x00006b00ff0c77ac */ /* 0x000f620008000a00 */
[----:B--2---:R-:W-:Y:S01]  /*0070*/  MOV R11, UR6 ;  /* 0x00000006000b7c02 */ /* 0x004fe20008000f00 */
[----:B0-----:R-:W0:Y:S01]  /*0080*/  I2F.U32.RP R0, R9 ;  /* 0x0000000900007306 */ /* 0x001e220000209000 */
[----:B----4-:R-:W-:-:S02]  /*0090*/  UIADD3.X UR4, UPT, UPT, UR4, UR6, URZ, UPT, !UPT ;  /* 0x0000000604047290 */ /* 0x010fc4000bffe4ff */
[----:B-1----:R-:W-:-:S05]  /*00a0*/  IADD3.X R4, PT, PT, R4, UR6, RZ, PT, !PT ;  /* 0x0000000604047c10 */ /* 0x002fca000bffe4ff */
[----:B0-----:R-:W0:Y:S02]  /*00b0*/  MUFU.RCP R0, R0 ;  /* 0x0000000000007308 */ /* 0x001e240000001000 */
[----:B0-----:R-:W-:-:S06]  /*00c0*/  VIADD R2, R0, 0xffffffe ;  /* 0x0ffffffe00027836 */ /* 0x001fcc0000000000 */
[----:B------:R0:W1:Y:S02]  /*00d0*/  F2I.FTZ.U32.TRUNC.NTZ R3, R2 ;  /* 0x0000000200037305 */ /* 0x000064000021f000 */
[----:B0-----:R-:W-:Y:S02]  /*00e0*/  IMAD.MOV.U32 R2, RZ, RZ, RZ ;  /* 0x000000ffff027224 */ /* 0x001fe400078e00ff */
[----:B-1----:R-:W-:-:S04]  /*00f0*/  IMAD.MOV R6, RZ, RZ, -R3 ;  /* 0x000000ffff067224 */ /* 0x002fc800078e0a03 */
[----:B------:R-:W-:Y:S02]  /*0100*/  IMAD R5, R6, R9, RZ ;  /* 0x0000000906057224 */ /* 0x000fe400078e02ff */
[----:B------:R-:W0:Y:S02]  /*0110*/  LDC.64 R6, c[0x0][0x380] ;  /* 0x0000e000ff067b82 */ /* 0x000e240000000a00 */
[----:B------:R-:W-:Y:S02]  /*0120*/  IMAD.HI.U32 R3, R3, R5, R2 ;  /* 0x0000000503037227 */ /* 0x000fe400078e0002 */
[----:B------:R-:W3:Y:S04]  /*0130*/  S2R R5, SR_TID.X ;  /* 0x0000000000057919 */ /* 0x000ee80000002100 */
[----:B------:R-:W-:-:S04]  /*0140*/  IMAD.HI.U32 R0, R3, UR4, RZ ;  /* 0x0000000403007c27 */ /* 0x000fc8000f8e00ff */
[----:B------:R-:W-:-:S04]  /*0150*/  IMAD.HI.U32 R3, R3, R4, RZ ;  /* 0x0000000403037227 */ /* 0x000fc800078e00ff */
[----:B------:R-:W-:Y:S01]  /*0160*/  IMAD.MOV R0, RZ, RZ, -R0 ;  /* 0x000000ffff007224 */ /* 0x000fe200078e0a00 */
[----:B------:R-:W-:-:S03]  /*0170*/  IADD3 R3, PT, PT, -R3, RZ, RZ ;  /* 0x000000ff03037210 */ /* 0x000fc60007ffe1ff */
[C---:B------:R-:W-:Y:S02]  /*0180*/  IMAD R2, R9.reuse, R0, UR4 ;  /* 0x0000000409027e24 */ /* 0x040fe4000f8e0200 */
[----:B------:R-:W-:Y:S01]  /*0190*/  IMAD R4, R9, R3, R4 ;  /* 0x0000000309047224 */ /* 0x000fe200078e0204 */
[----:B------:R-:W1:Y:S01]  /*01a0*/  S2R R0, SR_TID.Y ;  /* 0x0000000000007919 */ /* 0x000e620000002200 */
[-C--:B------:R-:W-:Y:S02]  /*01b0*/  LOP3.LUT R3, RZ, R9.reuse, RZ, 0x33, !PT ;  /* 0x00000009ff037212 */ /* 0x080fe400078e33ff */
[-C--:B------:R-:W-:Y:S02]  /*01c0*/  ISETP.GE.U32.AND P0, PT, R2, R9.reuse, PT ;  /* 0x000000090200720c */ /* 0x080fe40003f06070 */
[----:B------:R-:W-:-:S11]  /*01d0*/  ISETP.GE.U32.AND P1, PT, R4, R9, PT ;  /* 0x000000090400720c */ /* 0x000fd60003f26070 */
[--C-:B------:R-:W-:Y:S02]  /*01e0*/  @P0 IMAD.IADD R2, R2, 0x1, -R9.reuse ;  /* 0x0000000102020824 */ /* 0x100fe400078e0a09 */
[----:B------:R-:W-:Y:S01]  /*01f0*/  @P1 IMAD.IADD R4, R4, 0x1, -R9 ;  /* 0x0000000104041824 */ /* 0x000fe200078e0a09 */
[----:B------:R-:W-:Y:S02]  /*0200*/  ISETP.NE.U32.AND P1, PT, R9, RZ, PT ;  /* 0x000000ff0900720c */ /* 0x000fe40003f25070 */
[-C--:B------:R-:W-:Y:S02]  /*0210*/  ISETP.GE.U32.AND P0, PT, R2, R9.reuse, PT ;  /* 0x000000090200720c */ /* 0x080fe40003f06070 */
[----:B------:R-:W-:-:S11]  /*0220*/  ISETP.GE.U32.AND P2, PT, R4, R9, PT ;  /* 0x000000090400720c */ /* 0x000fd60003f46070 */
[--C-:B------:R-:W-:Y:S02]  /*0230*/  @P0 IMAD.IADD R2, R2, 0x1, -R9.reuse ;  /* 0x0000000102020824 */ /* 0x100fe400078e0a09 */
[----:B------:R-:W-:-:S03]  /*0240*/  @P2 IMAD.IADD R4, R4, 0x1, -R9 ;  /* 0x0000000104042824 */ /* 0x000fc600078e0a09 */
[----:B------:R-:W-:Y:S01]  /*0250*/  SEL R9, R3, R2, !P1 ;  /* 0x0000000203097207 */ /* 0x000fe20004800000 */
[--C-:B---3--:R-:W-:Y:S01]  /*0260*/  IMAD R2, R11, UR11, R5.reuse ;  /* 0x0000000b0b027c24 */ /* 0x108fe2000f8e0205 */
[----:B------:R-:W-:Y:S01]  /*0270*/  SEL R4, R3, R4, !P1 ;  /* 0x0000000403047207 */ /* 0x000fe20004800000 */
[--C-:B-1----:R-:W-:Y:S02]  /*0280*/  IMAD R11, R11, UR11, R0.reuse ;  /* 0x0000000b0b0b7c24 */ /* 0x102fe4000f8e0200 */
[----:B------:R-:W-:Y:S02]  /*0290*/  IMAD R9, R9, UR11, R0 ;  /* 0x0000000b09097c24 */ /* 0x000fe4000f8e0200 */
[----:B------:R-:W-:-:S04]  /*02a0*/  IMAD R4, R4, UR11, R5 ;  /* 0x0000000b04047c24 */ /* 0x000fc8000f8e0205 */
[C---:B------:R-:W-:Y:S02]  /*02b0*/  IMAD R3, R9.reuse, UR7, R4 ;  /* 0x0000000709037c24 */ /* 0x040fe4000f8e0204 */
[----:B------:R-:W-:Y:S02]  /*02c0*/  IMAD R9, R9, UR7, R2 ;  /* 0x0000000709097c24 */ /* 0x000fe4000f8e0202 */
[----:B------:R-:W-:Y:S02]  /*02d0*/  IMAD R11, R11, UR7, R4 ;  /* 0x000000070b0b7c24 */ /* 0x000fe4000f8e0204 */
[----:B0-----:R-:W-:-:S04]  /*02e0*/  IMAD.WIDE R2, R3, 0x4, R6 ;  /* 0x0000000403027825 */ /* 0x001fc800078e0206 */
[--C-:B------:R-:W-:Y:S01]  /*02f0*/  IMAD.WIDE.U32 R8, R9, 0x4, R6.reuse ;  /* 0x0000000409087825 */ /* 0x100fe200078e0006 */
[----:B-----5:R-:W2:Y:S03]  /*0300*/  LDG.E R13, desc[UR12][R2.64] ;  /* 0x0000000c020d7981 */ /* 0x020ea6000c1e1900 */
[----:B------:R-:W-:Y:S02]  /*0310*/  IMAD.WIDE.U32 R10, R11, 0x4, R6 ;  /* 0x000000040b0a7825 */ /* 0x000fe400078e0006 */
[----:B------:R-:W3:Y:S04]  /*0320*/  LDG.E R8, desc[UR12][R8.64] ;  /* 0x0000000c08087981 */ /* 0x000ee8000c1e1900 */
[----:B------:R-:W4:Y:S01]  /*0330*/  LDG.E R10, desc[UR12][R10.64] ;  /* 0x0000000c0a0a7981 */ /* 0x000f22000c1e1900 */
[----:B------:R-:W0:Y:S01]  /*0340*/  S2UR UR5, SR_CgaCtaId ;  /* 0x00000000000579c3 */ /* 0x000e220000008800 */
[----:B------:R-:W-:Y:S01]  /*0350*/  UMOV UR4, 0x400 ;  /* 0x0000040000047882 */ /* 0x000fe20000000000 */
[----:B------:R-:W-:-:S02]  /*0360*/  UIMAD UR6, UR11, UR11, URZ ;  /* 0x0000000b0b0672a4 */ /* 0x000fc4000f8e02ff */
[----:B------:R-:W-:-:S04]  /*0370*/  IMAD R4, R0, UR11, R5 ;  /* 0x0000000b00047c24 */ /* 0x000fc8000f8e0205 */
[----:B------:R-:W-:Y:S01]  /*0380*/  IMAD.U32 R7, RZ, RZ, UR6 ;  /* 0x00000006ff077e24 */ /* 0x000fe2000f8e00ff */
[----:B0-----:R-:W-:-:S06]  /*0390*/  ULEA UR5, UR5, UR4, 0x18 ;  /* 0x0000000405057291 */ /* 0x001fcc000f8ec0ff */
[----:B------:R-:W-:-:S05]  /*03a0*/  LEA R4, R4, UR5, 0x2 ;  /* 0x0000000504047c11 */ /* 0x000fca000f8e10ff */
[----:B------:R-:W-:-:S04]  /*03b0*/  IMAD R6, R7, 0x4, R4 ;  /* 0x0000000407067824 */ /* 0x000fc800078e0204 */
[----:B------:R-:W-:Y:S01]  /*03c0*/  IMAD R15, R7, 0x4, R6 ;  /* 0x00000004070f7824 */ /* 0x000fe200078e0206 */
[----:B------:R-:W-:Y:S02]  /*03d0*/  UISETP.GE.U32.AND UP0, UPT, UR11, 0x4, UPT ;  /* 0x000000040b00788c */ /* 0x000fe4000bf06070 */
[----:B------:R-:W-:Y:S01]  /*03e0*/  ULOP3.LUT UR6, UR11, 0x3, URZ, 0xc0, !UPT ;  /* 0x000000030b067892 */ /* 0x000fe2000f8ec0ff */
[----:B------:R-:W-:Y:S01]  /*03f0*/  UMOV UR4, URZ ;  /* 0x000000ff00047c82 */ /* 0x000fe20008000000 */
[----:B--2---:R0:W-:Y:S04]  /*0400*/  STS [R4], R13 ;  /* 0x0000000d04007388 */ /* 0x0041e80000000800 */
[----:B---3--:R0:W-:Y:S04]  /*0410*/  STS [R6], R8 ;  /* 0x0000000806007388 */ /* 0x0081e80000000800 */
[----:B----4-:R0:W-:Y:S01]  /*0420*/  STS [R15], R10 ;  /* 0x0000000a0f007388 */ /* 0x0101e20000000800 */
[----:B------:R-:W-:Y:S06]  /*0430*/  BAR.SYNC.DEFER_BLOCKING 0x0 ;  /* 0x0000000000007b1d */ /* 0x000fec0000010000 */
[----:B------:R-:W-:Y:S05]  /*0440*/  BRA.U !UP0, `(.L_x_0) ;  /* 0x0000000d087c7547 */ /* 0x000fea000b800000 */
[----:B------:R-:W-:Y:S02]  /*0450*/  ULOP3.LUT UR7, UR11, 0xfffffffc, URZ, 0xc0, !UPT ;  /* 0xfffffffc0b077892 */ /* 0x000fe4000f8ec0ff */
[----:B0-----:R-:W-:Y:S01]  /*0460*/  IADD3 R6, PT, PT, R0, UR11, RZ ;  /* 0x0000000b00067c10 */ /* 0x001fe2000fffe0ff */
[----:B------:R-:W-:Y:S01]  /*0470*/  USHF.L.U32 UR8, UR11, 0x3, URZ ;  /* 0x000000030b087899 */ /* 0x000fe200080006ff */
[----:B------:R-:W-:Y:S01]  /*0480*/  LEA R8, R5, UR5, 0x2 ;  /* 0x0000000505087c11 */ /* 0x000fe2000f8e10ff */
[----:B------:R-:W-:Y:S02]  /*0490*/  UIADD3 UR7, UPT, UPT, -UR7, URZ, URZ ;  /* 0x000000ff07077290 */ /* 0x000fe4000fffe1ff */
[----:B------:R-:W-:Y:S01]  /*04a0*/  IMAD R6, R6, UR11, RZ ;  /* 0x0000000b06067c24 */ /* 0x000fe2000f8e02ff */
[----:B------:R-:W-:Y:S02]  /*04b0*/  UIADD3 UR9, UPT, UPT, UR8, 0x4, URZ ;  /* 0x0000000408097890 */ /* 0x000fe4000fffe0ff */
[----:B------:R-:W-:-:S02]  /*04c0*/  UISETP.GE.AND UP0, UPT, UR7, URZ, UPT ;  /* 0x000000ff0700728c */ /* 0x000fc4000bf06270 */
[----:B------:R-:W-:Y:S01]  /*04d0*/  LEA R6, R6, UR5, 0x2 ;  /* 0x0000000506067c11 */ /* 0x000fe2000f8e10ff */
[----:B------:R-:W-:Y:S02]  /*04e0*/  UIADD3 UR10, UPT, UPT, UR8, 0x8, URZ ;  /* 0x00000008080a7890 */ /* 0x000fe4000fffe0ff */
[----:B------:R-:W-:Y:S02]  /*04f0*/  UIADD3 UR8, UPT, UPT, UR8, 0xc, URZ ;  /* 0x0000000c08087890 */ /* 0x000fe4000fffe0ff */
[----:B------:R-:W-:Y:S01]  /*0500*/  VIADD R6, R6, 0x8 ;  /* 0x0000000806067836 */ /* 0x000fe20000000000 */
[----:B------:R-:W-:Y:S02]  /*0510*/  ULOP3.LUT UR4, UR11, 0x7fc, URZ, 0xc0, !UPT ;  /* 0x000007fc0b047892 */ /* 0x000fe4000f8ec0ff */
[----:B------:R-:W-:Y:S02]  /*0520*/  UIMAD UR9, UR9, UR11, URZ ;  /* 0x0000000b090972a4 */ /* 0x000fe4000f8e02ff */
[----:B------:R-:W-:-:S02]  /*0530*/  UIMAD UR10, UR10, UR11, URZ ;  /* 0x0000000b0a0a72a4 */ /* 0x000fc4000f8e02ff */
[----:B------:R-:W-:Y:S01]  /*0540*/  UIMAD UR8, UR8, UR11, URZ ;  /* 0x0000000b080872a4 */ /* 0x000fe2000f8e02ff */
[----:B------:R-:W-:Y:S11]  /*0550*/  BRA.U UP0, `(.L_x_1) ;  /* 0x0000000900bc7547 */ /* 0x000ff6000b800000 */
[----:B------:R-:W-:Y:S02]  /*0560*/  UIADD3 UR14, UPT, UPT, -UR7, URZ, URZ ;  /* 0x000000ff070e7290 */ /* 0x000fe4000fffe1ff */
[----:B------:R-:W-:Y:S02]  /*0570*/  UPLOP3.LUT UP0, UPT, UPT, UPT, UPT, 0x80, 0x8 ;  /* 0x000000000008789c */ /* 0x000fe40003f0f070 */
[----:B------:R-:W-:-:S09]  /*0580*/  UISETP.GT.AND UP1, UPT, UR14, 0xc, UPT ;  /* 0x0000000c0e00788c */ /* 0x000fd2000bf24270 */
[----:B------:R-:W-:Y:S05]  /*0590*/  BRA.U !UP1, `(.L_x_2) ;  /* 0x0000000509b87547 */ /* 0x000fea000b800000 */
[----:B------:R-:W-:-:S11]  /*05a0*/  UPLOP3.LUT UP0, UPT, UPT, UPT, UPT, 0x40, 0x4 ;  /* 0x000000000004789c */ /* 0x000fd60003f0e870 */
.L_x_3:
[----:B0-----:R-:W-:Y:S01]  /*05b0*/  IMAD R11, R7, 0x8, R8 ;  /* 0x00000008070b7824 */ /* 0x001fe200078e0208 */
[----:B------:R-:W-:Y:S01]  /*05c0*/  LDS R9, [R4] ;  /* 0x0000000004097984 */ /* 0x000fe20000000800 */
[----:B------:R-:W-:-:S03]  /*05d0*/  UIADD3 UR7, UPT, UPT, UR7, 0x10, URZ ;  /* 0x0000001007077890 */ /* 0x000fc6000fffe0ff */
[----:B------:R-:W-:Y:S01]  /*05e0*/  LDS R10, [R6+-0x8] ;  /* 0xfffff800060a7984 */ /* 0x000fe20000000800 */
[----:B------:R-:W-:-:S03]  /*05f0*/  UISETP.GE.AND UP1, UPT, UR7, -0xc, UPT ;  /* 0xfffffff40700788c */ /* 0x000fc6000bf26270 */
[----:B------:R-:W0:Y:S02]  /*0600*/  LDS R11, [R11] ;  /* 0x000000000b0b7984 */ /* 0x000e240000000800 */
[----:B0-----:R-:W-:-:S05]  /*0610*/  VIADDMNMX R9, R11, R10, R9, PT ;  /* 0x0000000a0b097246 */ /* 0x001fca0003800109 */
[----:B------:R0:W-:Y:S01]  /*0620*/  STS [R4], R9 ;  /* 0x0000000904007388 */ /* 0x0001e20000000800 */
[----:B------:R-:W-:Y:S08]  /*0630*/  BAR.SYNC.DEFER_BLOCKING 0x0 ;  /* 0x0000000000007b1d */ /* 0x000ff00000010000 */
[----:B0-----:R-:W0:Y:S01]  /*0640*/  LDC R9, c[0x0][0x360] ;  /* 0x0000d800ff097b82 */ /* 0x001e220000000800 */
[----:B------:R-:W-:Y:S04]  /*0650*/  LDS R10, [R4] ;  /* 0x00000000040a7984 */ /* 0x000fe80000000800 */
[----:B------:R-:W-:Y:S01]  /*0660*/  LDS R13, [R6+-0x4] ;  /* 0xfffffc00060d7984 */ /* 0x000fe20000000800 */
[----:B0-----:R-:W-:-:S03]  /*0670*/  IMAD R14, R9, 0x10, R8 ;  /* 0x00000010090e7824 */ /* 0x001fc600078e0208 */
[----:B------:R-:W0:Y:S02]  /*0680*/  LDS R12, [R8+UR9] ;  /* 0x00000009080c7984 */ /* 0x000e240008000800 */
[----:B0-----:R-:W-:-:S05]  /*0690*/  VIADDMNMX R13, R12, R13, R10, PT ;  /* 0x0000000d0c0d7246 */ /* 0x001fca000380010a */
[----:B------:R-:W-:Y:S01]  /*06a0*/  STS [R4], R13 ;  /* 0x0000000d04007388 */ /* 0x000fe20000000800 */
[----:B------:R-:W-:Y:S06]  /*06b0*/  BAR.SYNC.DEFER_BLOCKING 0x0 ;  /* 0x0000000000007b1d */ /* 0x000fec0000010000 */
[----:B------:R-:W-:Y:S04]  /*06c0*/  LDS R10, [R4] ;  /* 0x00000000040a7984 */ /* 0x000fe80000000800 */
[----:B------:R-:W-:Y:S04]  /*06d0*/  LDS R11, [R6] ;  /* 0x00000000060b7984 */ /* 0x000fe80000000800 */
[----:B------:R-:W0:Y:S02]  /*06e0*/  LDS R12, [R8+UR10] ;  /* 0x0000000a080c7984 */ /* 0x000e240008000800 */
[----:B0-----:R-:W-:-:S05]  /*06f0*/  VIADDMNMX R11, R12, R11, R10, PT ;  /* 0x0000000b0c0b7246 */ /* 0x001fca000380010a */
[----:B------:R-:W-:Y:S01]  /*0700*/  STS [R4], R11 ;  /* 0x0000000b04007388 */ /* 0x000fe20000000800 */
[----:B------:R-:W-:Y:S06]  /*0710*/  BAR.SYNC.DEFER_BLOCKING 0x0 ;  /* 0x0000000000007b1d */ /* 0x000fec0000010000 */
[----:B------:R-:W-:Y:S04]  /*0720*/  LDS R10, [R4] ;  /* 0x00000000040a7984 */ /* 0x000fe80000000800 */
[----:B------:R-:W-:Y:S04]  /*0730*/  LDS R15, [R6+0x4] ;  /* 0x00000400060f7984 */ /* 0x000fe80000000800 */
[----:B------:R-:W0:Y:S02]  /*0740*/  LDS R12, [R8+UR8] ;  /* 0x00000008080c7984 */ /* 0x000e240008000800 */
[----:B0-----:R-:W-:-:S02]  /*0750*/  VIADDMNMX R15, R12, R15, R10, PT ;  /* 0x0000000f0c0f7246 */ /* 0x001fc4000380010a */
[----:B------:R-:W-:-:S03]  /*0760*/  LEA R12, R7, R14, 0x3 ;  /* 0x0000000e070c7211 */ /* 0x000fc600078e18ff */
[----:B------:R-:W-:Y:S01]  /*0770*/  STS [R4], R15 ;  /* 0x0000000f04007388 */ /* 0x000fe20000000800 */
[----:B------:R-:W-:Y:S06]  /*0780*/  BAR.SYNC.DEFER_BLOCKING 0x0 ;  /* 0x0000000000007b1d */ /* 0x000fec0000010000 */
[----:B------:R-:W-:Y:S04]  /*0790*/  LDS R12, [R12] ;  /* 0x000000000c0c7984 */ /* 0x000fe80000000800 */
[----:B------:R-:W-:Y:S04]  /*07a0*/  LDS R10, [R4] ;  /* 0x00000000040a7984 */ /* 0x000fe80000000800 */
[----:B------:R-:W0:Y:S02]  /*07b0*/  LDS R11, [R6+0x8] ;  /* 0x00000800060b7984 */ /* 0x000e240000000800 */
[----:B0-----:R-:W-:Y:S01]  /*07c0*/  VIADDMNMX R11, R12, R11, R10, PT ;  /* 0x0000000b0c0b7246 */ /* 0x001fe2000380010a */
[----:B------:R-:W-:-:S04]  /*07d0*/  IMAD R12, R9, 0x10, R14 ;  /* 0x00000010090c7824 */ /* 0x000fc800078e020e */
[----:B------:R-:W-:Y:S01]  /*07e0*/  STS [R4], R11 ;  /* 0x0000000b04007388 */ /* 0x000fe20000000800 */
[----:B------:R-:W-:Y:S06]  /*07f0*/  BAR.SYNC.DEFER_BLOCKING 0x0 ;  /* 0x0000000000007b1d */ /* 0x000fec0000010000 */
[----:B------:R-:W-:Y:S04]  /*0800*/  LDS R8, [R4] ;  /* 0x0000000004087984 */ /* 0x000fe80000000800 */
[----:B------:R-:W-:Y:S04]  /*0810*/  LDS R13, [R6+0xc] ;  /* 0x00000c00060d7984 */ /* 0x000fe80000000800 */
[----:B------:R-:W0:Y:S02]  /*0820*/  LDS R10, [R14+UR9] ;  /* 0x000000090e0a7984 */ /* 0x000e240008000800 */
[----:B0-----:R-:W-:-:S05]  /*0830*/  VIADDMNMX R13, R10, R13, R8, PT ;  /* 0x0000000d0a0d7246 */ /* 0x001fca0003800108 */
        /* <DEDUP_REMOVED lines=11> */
[----:B0-----:R-:W-:Y:S01]  /*08f0*/  VIADDMNMX R11, R10, R11, R8, PT ;  /* 0x0000000b0a0b7246 */ /* 0x001fe20003800108 */
[----:B------:R-:W-:-:S04]  /*0900*/  IMAD R10, R7, 0x8, R12 ;  /* 0x00000008070a7824 */ /* 0x000fc800078e020c */
[----:B------:R-:W-:Y:S01]  /*0910*/  STS [R4], R11 ;  /* 0x0000000b04007388 */ /* 0x000fe20000000800 */
[----:B------:R-:W-:Y:S06]  /*0920*/  BAR.SYNC.DEFER_BLOCKING 0x0 ;  /* 0x0000000000007b1d */ /* 0x000fec0000010000 */
[----:B------:R-:W-:Y:S04]  /*0930*/  LDS R10, [R10] ;  /* 0x000000000a0a7984 */ /* 0x000fe80000000800 */
[----:B------:R-:W-:Y:S04]  /*0940*/  LDS R8, [R4] ;  /* 0x0000000004087984 */ /* 0x000fe80000000800 */
[----:B------:R-:W0:Y:S02]  /*0950*/  LDS R13, [R6+0x18] ;  /* 0x00001800060d7984 */ /* 0x000e240000000800 */
        /* <DEDUP_REMOVED lines=42> */
[----:B------:R0:W-:Y:S04]  /*0c00*/  LDS R11, [R6+0x34] ;  /* 0x00003400060b7984 */ /* 0x0001e80000000800 */
[----:B------:R-:W1:Y:S01]  /*0c10*/  LDS R12, [R10+UR8] ;  /* 0x000000080a0c7984 */ /* 0x000e620008000800 */
[----:B0-----:R-:W-:Y:S01]  /*0c20*/  VIADD R6, R6, 0x40 ;  /* 0x0000004006067836 */ /* 0x001fe20000000000 */
[----:B-1----:R-:W-:Y:S01]  /*0c30*/  VIADDMNMX R11, R12, R11, R8, PT ;  /* 0x0000000b0c0b7246 */ /* 0x002fe20003800108 */
[----:B------:R-:W-:-:S04]  /*0c40*/  IMAD R8, R9, 0x10, R10 ;  /* 0x0000001009087824 */ /* 0x000fc800078e020a */
[----:B------:R0:W-:Y:S01]  /*0c50*/  STS [R4], R11 ;  /* 0x0000000b04007388 */ /* 0x0001e20000000800 */
[----:B------:R-:W-:Y:S06]  /*0c60*/  BAR.SYNC.DEFER_BLOCKING 0x0 ;  /* 0x0000000000007b1d */ /* 0x000fec0000010000 */
[----:B------:R-:W-:Y:S05]  /*0c70*/  BRA.U !UP1, `(.L_x_3) ;  /* 0xfffffff9094c7547 */ /* 0x000fea000b83ffff */
.L_x_2:
[----:B------:R-:W-:-:S04]  /*0c80*/  UIADD3 UR14, UPT, UPT, -UR7, URZ, URZ ;  /* 0x000000ff070e7290 */ /* 0x000fc8000fffe1ff */
[----:B------:R-:W-:-:S09]  /*0c90*/  UISETP.GT.AND UP1, UPT, UR14, 0x4, UPT ;  /* 0x000000040e00788c */ /* 0x000fd2000bf24270 */
[----:B------:R-:W-:Y:S05]  /*0ca0*/  BRA.U !UP1, `(.L_x_4) ;  /* 0x0000000109e07547 */ /* 0x000fea000b800000 */
[----:B0-----:R-:W-:Y:S01]  /*0cb0*/  IMAD R11, R7, 0x8, R8 ;  /* 0x00000008070b7824 */ /* 0x001fe200078e0208 */
[----:B------:R-:W-:Y:S01]  /*0cc0*/  LDS R9, [R4] ;  /* 0x0000000004097984 */ /* 0x000fe20000000800 */
[----:B------:R-:W-:Y:S02]  /*0cd0*/  UIADD3 UR7, UPT, UPT, UR7, 0x8, URZ ;  /* 0x0000000807077890 */ /* 0x000fe4000fffe0ff */
[----:B------:R-:W-:Y:S01]  /*0ce0*/  UPLOP3.LUT UP0, UPT, UPT, UPT, UPT, 0x40, 0x4 ;  /* 0x000000000004789c */ /* 0x000fe20003f0e870 */
[----:B------:R-:W-:Y:S04]  /*0cf0*/  LDS R10, [R6+-0x8] ;  /* 0xfffff800060a7984 */ /* 0x000fe80000000800 */
[----:B------:R-:W0:Y:S02]  /*0d00*/  LDS R11, [R11] ;  /* 0x000000000b0b7984 */ /* 0x000e240000000800 */
[----:B0-----:R-:W-:-:S05]  /*0d10*/  VIADDMNMX R9, R11, R10, R9, PT ;  /* 0x0000000a0b097246 */ /* 0x001fca0003800109 */
[----:B------:R0:W-:Y:S01]  /*0d20*/  STS [R4], R9 ;  /* 0x0000000904007388 */ /* 0x0001e20000000800 */
[----:B------:R-:W-:Y:S08]  /*0d30*/  BAR.SYNC.DEFER_BLOCKING 0x0 ;  /* 0x0000000000007b1d */ /* 0x000ff00000010000 */
[----:B0-----:R-:W0:Y:S01]  /*0d40*/  LDC R9, c[0x0][0x360] ;  /* 0x0000d800ff097b82 */ /* 0x001e220000000800 */
[----:B------:R-:W-:Y:S04]  /*0d50*/  LDS R10, [R4] ;  /* 0x00000000040a7984 */ /* 0x000fe80000000800 */
[----:B------:R-:W-:Y:S04]  /*0d60*/  LDS R13, [R6+-0x4] ;  /* 0xfffffc00060d7984 */ /* 0x000fe80000000800 */
[----:B------:R-:W1:Y:S02]  /*0d70*/  LDS R12, [R8+UR9] ;  /* 0x00000009080c7984 */ /* 0x000e640008000800 */
[----:B-1----:R-:W-:-:S05]  /*0d80*/  VIADDMNMX R13, R12, R13, R10, PT ;  /* 0x0000000d0c0d7246 */ /* 0x002fca000380010a */
[----:B------:R-:W-:Y:S01]  /*0d90*/  STS [R4], R13 ;  /* 0x0000000d04007388 */ /* 0x000fe20000000800 */
[----:B------:R-:W-:Y:S06]  /*0da0*/  BAR.SYNC.DEFER_BLOCKING 0x0 ;  /* 0x0000000000007b1d */ /* 0x000fec0000010000 */
[----:B------:R-:W-:Y:S04]  /*0db0*/  LDS R10, [R4] ;  /* 0x00000000040a7984 */ /* 0x000fe80000000800 */
[----:B------:R-:W-:Y:S04]  /*0dc0*/  LDS R11, [R6] ;  /* 0x00000000060b7984 */ /* 0x000fe80000000800 */
[----:B------:R-:W1:Y:S02]  /*0dd0*/  LDS R12, [R8+UR10] ;  /* 0x0000000a080c7984 */ /* 0x000e640008000800 */
[----:B-1----:R-:W-:-:S02]  /*0de0*/  VIADDMNMX R11, R12, R11, R10, PT ;  /* 0x0000000b0c0b7246 */ /* 0x002fc4000380010a */
[----:B0-----:R-:W-:-:S03]  /*0df0*/  LEA R10, R9, R8, 0x4 ;  /* 0x00000008090a7211 */ /* 0x001fc600078e20ff */
[----:B------:R-:W-:Y:S02]  /*0e00*/  STS [R4], R11 ;  /* 0x0000000b04007388 */ /* 0x000fe40000000800 */
[----:B------:R-:W-:Y:S01]  /*0e10*/  IMAD R13, R7, 0x8, R10 ;  /* 0x00000008070d7824 */ /* 0x000fe200078e020a */
        /* <DEDUP_REMOVED lines=33> */
.L_x_4:
[----:B------:R-:W-:-:S09]  /*1030*/  UISETP.NE.OR UP0, UPT, UR7, URZ, UP0 ;  /* 0x000000ff0700728c */ /* 0x000fd20008705670 */
[----:B------:R-:W-:Y:S05]  /*1040*/  BRA.U !UP0, `(.L_x_0) ;  /* 0x00000001087c7547 */ /* 0x000fea000b800000 */
.L_x_1:
[----:B------:R-:W-:Y:S01]  /*1050*/  LEA R13, R7, R8, 0x3 ;  /* 0x00000008070d7211 */ /* 0x000fe200078e18ff */
[----:B--2---:R-:W-:Y:S01]  /*1060*/  LDS R9, [R4] ;  /* 0x0000000004097984 */ /* 0x004fe20000000800 */
[----:B------:R-:W-:-:S03]  /*1070*/  UIADD3 UR7, UPT, UPT, UR7, 0x4, URZ ;  /* 0x0000000407077890 */ /* 0x000fc6000fffe0ff */
[----:B------:R-:W-:Y:S01]  /*1080*/  LDS R10, [R6+-0x8] ;  /* 0xfffff800060a7984 */ /* 0x000fe20000000800 */
[----:B------:R-:W-:-:S03]  /*1090*/  UISETP.NE.AND UP0, UPT, UR7, URZ, UPT ;  /* 0x000000ff0700728c */ /* 0x000fc6000bf05270 */
[----:B01----:R-:W0:Y:S02]  /*10a0*/  LDS R11, [R13] ;  /* 0x000000000d0b7984 */ /* 0x003e240000000800 */
[----:B0-----:R-:W-:-:S05]  /*10b0*/  VIADDMNMX R9, R11, R10, R9, PT ;  /* 0x0000000a0b097246 */ /* 0x001fca0003800109 */
[----:B------:R-:W-:Y:S01]  /*10c0*/  STS [R4], R9 ;  /* 0x0000000904007388 */ /* 0x000fe20000000800 */
[----:B------:R-:W-:Y:S06]  /*10d0*/  BAR.SYNC.DEFER_BLOCKING 0x0 ;  /* 0x0000000000007b1d */ /* 0x000fec0000010000 */
[----:B------:R-:W-:Y:S04]  /*10e0*/  LDS R10, [R4] ;  /* 0x00000000040a7984 */ /* 0x000fe80000000800 */
[----:B------:R-:W-:Y:S04]  /*10f0*/  LDS R11, [R6+-0x4] ;  /* 0xfffffc00060b7984 */ /* 0x000fe80000000800 */
[----:B------:R-:W0:Y:S02]  /*1100*/  LDS R12, [R8+UR9] ;  /* 0x00000009080c7984 */ /* 0x000e240008000800 */
[----:B0-----:R-:W-:-:S05]  /*1110*/  VIADDMNMX R11, R12, R11, R10, PT ;  /* 0x0000000b0c0b7246 */ /* 0x001fca000380010a */
[----:B------:R0:W-:Y:S01]  /*1120*/  STS [R4], R11 ;  /* 0x0000000b04007388 */ /* 0x0001e20000000800 */
[----:B------:R-:W-:Y:S08]  /*1130*/  BAR.SYNC.DEFER_BLOCKING 0x0 ;  /* 0x0000000000007b1d */ /* 0x000ff00000010000 */
[----:B0-----:R-:W0:Y:S01]  /*1140*/  LDC R11, c[0x0][0x360] ;  /* 0x0000d800ff0b7b82 */ /* 0x001e220000000800 */
[----:B------:R-:W-:Y:S04]  /*1150*/  LDS R10, [R4] ;  /* 0x00000000040a7984 */ /* 0x000fe80000000800 */
[----:B------:R-:W-:Y:S04]  /*1160*/  LDS R13, [R6] ;  /* 0x00000000060d7984 */ /* 0x000fe80000000800 */
[----:B------:R-:W1:Y:S02]  /*1170*/  LDS R12, [R8+UR10] ;  /* 0x0000000a080c7984 */ /* 0x000e640008000800 */
[----:B-1----:R-:W-:-:S05]  /*1180*/  VIADDMNMX R13, R12, R13, R10, PT ;  /* 0x0000000d0c0d7246 */ /* 0x002fca000380010a */
[----:B------:R-:W-:Y:S01]  /*1190*/  STS [R4], R13 ;  /* 0x0000000d04007388 */ /* 0x000fe20000000800 */
[----:B------:R-:W-:Y:S06]  /*11a0*/  BAR.SYNC.DEFER_BLOCKING 0x0 ;  /* 0x0000000000007b1d */ /* 0x000fec0000010000 */
[----:B------:R-:W-:Y:S04]  /*11b0*/  LDS R9, [R4] ;  /* 0x0000000004097984 */ /* 0x000fe80000000800 */
[----:B------:R1:W-:Y:S04]  /*11c0*/  LDS R10, [R6+0x4] ;  /* 0x00000400060a7984 */ /* 0x0003e80000000800 */
[----:B------:R0:W2:Y:S01]  /*11d0*/  LDS R12, [R8+UR8] ;  /* 0x00000008080c7984 */ /* 0x0000a20008000800 */
[----:B-1----:R-:W-:-:S02]  /*11e0*/  VIADD R6, R6, 0x10 ;  /* 0x0000001006067836 */ /* 0x002fc40000000000 */
[----:B0-----:R-:W-:Y:S01]  /*11f0*/  IMAD R8, R11, 0x10, R8 ;  /* 0x000000100b087824 */ /* 0x001fe200078e0208 */
[----:B--2---:R-:W-:-:S05]  /*1200*/  VIADDMNMX R9, R12, R10, R9, PT ;  /* 0x0000000a0c097246 */ /* 0x004fca0003800109 */
[----:B------:R2:W-:Y:S01]  /*1210*/  STS [R4], R9 ;  /* 0x0000000904007388 */ /* 0x0005e20000000800 */
[----:B------:R-:W-:Y:S06]  /*1220*/  BAR.SYNC.DEFER_BLOCKING 0x0 ;  /* 0x0000000000007b1d */ /* 0x000fec0000010000 */
[----:B------:R-:W-:Y:S05]  /*1230*/  BRA.U UP0, `(.L_x_1) ;  /* 0xfffffffd00847547 */ /* 0x000fea000b83ffff */
.L_x_0:
[----:B------:R-:W-:-:S09]  /*1240*/  UISETP.NE.AND UP0, UPT, UR6, URZ, UPT ;  /* 0x000000ff0600728c */ /* 0x000fd2000bf05270 */
[----:B------:R-:W-:Y:S05]  /*1250*/  BRA.U !UP0, `(.L_x_5) ;  /* 0x0000000108507547 */ /* 0x000fea000b800000 */
[----:B0-----:R-:W0:Y:S01]  /*1260*/  LDC R10, c[0x0][0x360] ;  /* 0x0000d800ff0a7b82 */ /* 0x001e220000000800 */
[----:B------:R-:W-:Y:S02]  /*1270*/  ULEA UR7, UR11, UR4, 0x1 ;  /* 0x000000040b077291 */ /* 0x000fe4000f8e08ff */
[----:B------:R-:W-:Y:S01]  /*1280*/  MOV R7, UR4 ;  /* 0x0000000400077c02 */ /* 0x000fe20008000f00 */
[----:B------:R-:W-:Y:S01]  /*1290*/  VIADD R0, R0, UR11 ;  /* 0x0000000b00007c36 */ /* 0x000fe20008000000 */
[----:B------:R-:W-:-:S03]  /*12a0*/  UIADD3 UR6, UPT, UPT, -UR6, URZ, URZ ;  /* 0x000000ff06067290 */ /* 0x000fc6000fffe1ff */
[----:B------:R-:W-:-:S05]  /*12b0*/  IMAD R0, R0, UR11, R7 ;  /* 0x0000000b00007c24 */ /* 0x000fca000f8e0207 */
[----:B------:R-:W-:Y:S01]  /*12c0*/  LEA R0, R0, UR5, 0x2 ;  /* 0x0000000500007c11 */ /* 0x000fe2000f8e10ff */
[----:B0-----:R-:W-:-:S05]  /*12d0*/  IMAD R5, R10, UR7, R5 ;  /* 0x000000070a057c24 */ /* 0x001fca000f8e0205 */
[----:B------:R-:W-:-:S07]  /*12e0*/  LEA R5, R5, UR5, 0x2 ;  /* 0x0000000505057c11 */ /* 0x000fce000f8e10ff */
.L_x_6:
[----:B------:R-:W-:Y:S01]  /*12f0*/  LDS R6, [R4] ;  /* 0x0000000004067984 */ /* 0x000fe20000000800 */
[----:B------:R-:W-:-:S03]  /*1300*/  UIADD3 UR6, UPT, UPT, UR6, 0x1, URZ ;  /* 0x0000000106067890 */ /* 0x000fc6000fffe0ff */
[----:B---3--:R0:W-:Y:S01]  /*1310*/  LDS R7, [R0] ;  /* 0x0000000000077984 */ /* 0x0081e20000000800 */
[----:B------:R-:W-:-:S03]  /*1320*/  UISETP.NE.AND UP0, UPT, UR6, URZ, UPT ;  /* 0x000000ff0600728c */ /* 0x000fc6000bf05270 */
[----:B------:R3:W4:Y:S01]  /*1330*/  LDS R8, [R5] ;  /* 0x0000000005087984 */ /* 0x0007220000000800 */
[----:B0-----:R-:W-:Y:S02]  /*1340*/  VIADD R0, R0, 0x4 ;  /* 0x0000000400007836 */ /* 0x001fe40000000000 */
[----:B---3--:R-:W-:Y:S01]  /*1350*/  IMAD R5, R10, 0x4, R5 ;  /* 0x000000040a057824 */ /* 0x008fe200078e0205 */
[----:B----4-:R-:W-:-:S05]  /*1360*/  VIADDMNMX R7, R8, R7, R6, PT ;  /* 0x0000000708077246 */ /* 0x010fca0003800106 */
[----:B------:R3:W-:Y:S01]  /*1370*/  STS [R4], R7 ;  /* 0x0000000704007388 */ /* 0x0007e20000000800 */
[----:B------:R-:W-:Y:S06]  /*1380*/  BAR.SYNC.DEFER_BLOCKING 0x0 ;  /* 0x0000000000007b1d */ /* 0x000fec0000010000 */
[----:B------:R-:W-:Y:S05]  /*1390*/  BRA.U UP0, `(.L_x_6) ;  /* 0xfffffffd00d47547 */ /* 0x000fea000b83ffff */
.L_x_5:
[----:B------:R-:W4:Y:S04]  /*13a0*/  LDS R5, [R4] ;  /* 0x0000000004057984 */ /* 0x000f280000000800 */
[----:B----4-:R-:W-:Y:S01]  /*13b0*/  STG.E desc[UR12][R2.64], R5 ;  /* 0x0000000502007986 */ /* 0x010fe2000c10190c */
[----:B------:R-:W-:Y:S05]  /*13c0*/  EXIT ;  /* 0x000000000000794d */ /* 0x000fea0003800000 */
.L_x_7:
[----:B------:R-:W-:-:S00]  /*13d0*/  BRA `(.L_x_7) ;  /* 0xfffffffc00fc7947 */ /* 0x000fc0000383ffff */
[----:B------:R-:W-:-:S00]  /*13e0*/  NOP ;  /* 0x0000000000007918 */ /* 0x000fc00000000000 */
        /* <DEDUP_REMOVED lines=9> */
.L_x_26:


//--------------------- .text._Z3FW2Piiii         --------------------------
	.section	.text._Z3FW2Piiii,"ax",@progbits
	.align	128
        .global         _Z3FW2Piiii
        .type           _Z3FW2Piiii,@function
        .size           _Z3FW2Piiii,(.L_x_27 - _Z3FW2Piiii)
        .other          _Z3FW2Piiii,@"STO_CUDA_ENTRY STV_DEFAULT"
_Z3FW2Piiii:
.text._Z3FW2Piiii:
[----:B------:R-:W-:Y:S08]  /*0000*/  LDC R1, c[0x0][0x37c] ;  /* 0x0000df00ff017b82 */ /* 0x000ff00000000800 */
[----:B------:R-:W0:Y:S01]  /*0010*/  S2UR UR4, SR_CTAID.Y ;  /* 0x00000000000479c3 */ /* 0x000e220000002600 */
[----:B------:R-:W1:Y:S01]  /*0020*/  LDCU.64 UR12, c[0x0][0x358] ;  /* 0x00006b00ff0c77ac */ /* 0x000e620008000a00 */
[----:B0-----:R-:W-:-:S09]  /*0030*/  UISETP.NE.AND UP0, UPT, UR4, URZ, UPT ;  /* 0x000000ff0400728c */ /* 0x001fd2000bf05270 */
[----:B-1----:R-:W-:Y:S05]  /*0040*/  BRA.U UP0, `(.L_x_8) ;  /* 0x0000000100647547 */ /* 0x002fea000b800000 */
[----:B------:R-:W0:Y:S01]  /*0050*/  LDC R5, c[0x0][0x390] ;  /* 0x0000e400ff057b82 */ /* 0x000e220000000800 */
[----:B------:R-:W1:Y:S07]  /*0060*/  LDCU UR5, c[0x0][0x388] ;  /* 0x00007100ff0577ac */ /* 0x000e6e0008000800 */
[----:B------:R-:W1:Y:S01]  /*0070*/  S2UR UR4, SR_CTAID.X ;  /* 0x00000000000479c3 */ /* 0x000e620000002500 */
[----:B0-----:R-:W0:Y:S01]  /*0080*/  I2F.U32.RP R0, R5 ;  /* 0x0000000500007306 */ /* 0x001e220000209000 */
[----:B------:R-:W-:Y:S01]  /*0090*/  ISETP.NE.U32.AND P1, PT, R5, RZ, PT ;  /* 0x000000ff0500720c */ /* 0x000fe20003f25070 */
[----:B-1----:R-:W-:-:S06]  /*00a0*/  UIADD3.X UR4, UPT, UPT, UR4, UR5, URZ, UPT, !UPT ;  /* 0x0000000504047290 */ /* 0x002fcc000bffe4ff */
[----:B0-----:R-:W0:Y:S02]  /*00b0*/  MUFU.RCP R0, R0 ;  /* 0x0000000000007308 */ /* 0x001e240000001000 */
[----:B0-----:R-:W-:-:S06]  /*00c0*/  VIADD R2, R0, 0xffffffe ;  /* 0x0ffffffe00027836 */ /* 0x001fcc0000000000 */
[----:B------:R0:W1:Y:S02]  /*00d0*/  F2I.FTZ.U32.TRUNC.NTZ R3, R2 ;  /* 0x0000000200037305 */ /* 0x000064000021f000 */
[----:B0-----:R-:W-:Y:S02]  /*00e0*/  IMAD.MOV.U32 R2, RZ, RZ, RZ ;  /* 0x000000ffff027224 */ /* 0x001fe400078e00ff */
[----:B-1----:R-:W-:-:S04]  /*00f0*/  IMAD.MOV R4, RZ, RZ, -R3 ;  /* 0x000000ffff047224 */ /* 0x002fc800078e0a03 */
[----:B------:R-:W-:-:S04]  /*0100*/  IMAD R7, R4, R5, RZ ;  /* 0x0000000504077224 */ /* 0x000fc800078e02ff */
[----:B------:R-:W-:-:S06]  /*0110*/  IMAD.HI.U32 R3, R3, R7, R2 ;  /* 0x0000000703037227 */ /* 0x000fcc00078e0002 */
[----:B------:R-:W-:-:S05]  /*0120*/  IMAD.HI.U32 R3, R3, UR4, RZ ;  /* 0x0000000403037c27 */ /* 0x000fca000f8e00ff */
[----:B------:R-:W-:-:S05]  /*0130*/  IADD3 R0, PT, PT, -R3, RZ, RZ ;  /* 0x000000ff03007210 */ /* 0x000fca0007ffe1ff */
[----:B------:R-:W-:Y:S01]  /*0140*/  IMAD R0, R5, R0, UR4 ;  /* 0x0000000405007e24 */ /* 0x000fe2000f8e0200 */
[----:B------:R-:W0:Y:S04]  /*0150*/  LDCU UR4, c[0x0][0x388] ;  /* 0x00007100ff0477ac */ /* 0x000e280008000800 */
[----:B------:R-:W-:-:S13]  /*0160*/  ISETP.GE.U32.AND P0, PT, R0, R5, PT ;  /* 0x000000050000720c */ /* 0x000fda0003f06070 */
[----:B------:R-:W-:Y:S02]  /*0170*/  @P0 IMAD.IADD R0, R0, 0x1, -R5 ;  /* 0x0000000100000824 */ /* 0x000fe400078e0a05 */
[----:B0-----:R-:W-:-:S03]  /*0180*/  IMAD.U32 R3, RZ, RZ, UR4 ;  /* 0x00000004ff037e24 */ /* 0x001fc6000f8e00ff */
[----:B------:R-:W-:-:S13]  /*0190*/  ISETP.GE.U32.AND P0, PT, R0, R5, PT ;  /* 0x000000050000720c */ /* 0x000fda0003f06070 */
[----:B------:R-:W-:Y:S01]  /*01a0*/  @P0 IMAD.IADD R0, R0, 0x1, -R5 ;  /* 0x0000000100000824 */ /* 0x000fe200078e0a05 */
[----:B------:R-:W-:-:S04]  /*01b0*/  @!P1 LOP3.LUT R0, RZ, R5, RZ, 0x33, !PT ;  /* 0x00000005ff009212 */ /* 0x000fc800078e33ff */
[----:B------:R-:W-:Y:S01]  /*01c0*/  MOV R2, R0 ;  /* 0x0000000000027202 */ /* 0x000fe20000000f00 */
[----:B------:R-:W-:Y:S06]  /*01d0*/  BRA `(.L_x_9) ;  /* 0x0000000000587947 */ /* 0x000fec0003800000 */
.L_x_8:
[----:B------:R-:W0:Y:S01]  /*01e0*/  LDC R5, c[0x0][0x390] ;  /* 0x0000e400ff057b82 */ /* 0x000e220000000800 */
[----:B------:R-:W1:Y:S01]  /*01f0*/  S2R R0, SR_CTAID.X ;  /* 0x0000000000007919 */ /* 0x000e620000002500 */
[----:B------:R-:W1:Y:S01]  /*0200*/  LDCU UR5, c[0x0][0x388] ;  /* 0x00007100ff0577ac */ /* 0x000e620008000800 */
[----:B0-----:R-:W0:Y:S01]  /*0210*/  I2F.U32.RP R4, R5 ;  /* 0x0000000500047306 */ /* 0x001e220000209000 */
[----:B------:R-:W-:Y:S02]  /*0220*/  ISETP.NE.U32.AND P1, PT, R5, RZ, PT ;  /* 0x000000ff0500720c */ /* 0x000fe40003f25070 */
[----:B-1----:R-:W-:-:S05]  /*0230*/  IADD3.X R0, PT, PT, R0, UR5, RZ, PT, !PT ;  /* 0x0000000500007c10 */ /* 0x002fca000bffe4ff */
[----:B0-----:R-:W0:Y:S02]  /*0240*/  MUFU.RCP R4, R4 ;  /* 0x0000000400047308 */ /* 0x001e240000001000 */
[----:B0-----:R-:W-:-:S06]  /*0250*/  VIADD R2, R4, 0xffffffe ;  /* 0x0ffffffe04027836 */ /* 0x001fcc0000000000 */
[----:B------:R0:W1:Y:S02]  /*0260*/  F2I.FTZ.U32.TRUNC.NTZ R3, R2 ;  /* 0x0000000200037305 */ /* 0x000064000021f000 */
[----:B0-----:R-:W-:Y:S02]  /*0270*/  IMAD.MOV.U32 R2, RZ, RZ, RZ ;  /* 0x000000ffff027224 */ /* 0x001fe400078e00ff */
[----:B-1----:R-:W-:-:S04]  /*0280*/  IMAD.MOV R6, RZ, RZ, -R3 ;  /* 0x000000ffff067224 */ /* 0x002fc800078e0a03 */
[----:B------:R-:W-:-:S04]  /*0290*/  IMAD R7, R6, R5, RZ ;  /* 0x0000000506077224 */ /* 0x000fc800078e02ff */
[----:B------:R-:W-:Y:S02]  /*02a0*/  IMAD.HI.U32 R7, R3, R7, R2 ;  /* 0x0000000703077227 */ /* 0x000fe400078e0002 */
[----:B------:R-:W0:Y:S04]  /*02b0*/  LDC R2, c[0x0][0x388] ;  /* 0x0000e200ff027b82 */ /* 0x000e280000000800 */
[----:B------:R-:W-:-:S05]  /*02c0*/  IMAD.HI.U32 R7, R7, R0, RZ ;  /* 0x0000000007077227 */ /* 0x000fca00078e00ff */
[----:B------:R-:W-:-:S05]  /*02d0*/  IADD3 R7, PT, PT, -R7, RZ, RZ ;  /* 0x000000ff07077210 */ /* 0x000fca0007ffe1ff */
[----:B------:R-:W-:-:S05]  /*02e0*/  IMAD R3, R5, R7, R0 ;  /* 0x0000000705037224 */ /* 0x000fca00078e0200 */
[----:B------:R-:W-:-:S13]  /*02f0*/  ISETP.GE.U32.AND P0, PT, R3, R5, PT ;  /* 0x000000050300720c */ /* 0x000fda0003f06070 */
[----:B------:R-:W-:-:S05]  /*0300*/  @P0 IMAD.IADD R3, R3, 0x1, -R5 ;  /* 0x0000000103030824 */ /* 0x000fca00078e0a05 */
[----:B------:R-:W-:-:S13]  /*0310*/  ISETP.GE.U32.AND P0, PT, R3, R5, PT ;  /* 0x000000050300720c */ /* 0x000fda0003f06070 */
[----:B------:R-:W-:Y:S01]  /*0320*/  @P0 IMAD.IADD R3, R3, 0x1, -R5 ;  /* 0x0000000103030824 */ /* 0x000fe200078e0a05 */
[----:B0-----:R-:W-:-:S07]  /*0330*/  @!P1 LOP3.LUT R3, RZ, R5, RZ, 0x33, !PT ;  /* 0x00000005ff039212 */ /* 0x001fce00078e33ff */
.L_x_9:
[----:B------:R-:W0:Y:S01]  /*0340*/  S2R R0, SR_TID.Y ;  /* 0x0000000000007919 */ /* 0x000e220000002200 */
[----:B------:R-:W0:Y:S01]  /*0350*/  LDCU UR11, c[0x0][0x360] ;  /* 0x00006c00ff0b77ac */ /* 0x000e220008000800 */
[----:B------:R-:W1:Y:S01]  /*0360*/  LDC.64 R6, c[0x0][0x380] ;  /* 0x0000e000ff067b82 */ /* 0x000e620000000a00 */
[----:B------:R-:W-:Y:S01]  /*0370*/  IMAD.U32 R13, RZ, RZ, UR5 ;  /* 0x00000005ff0d7e24 */ /* 0x000fe2000f8e00ff */
[----:B------:R-:W2:Y:S01]  /*0380*/  S2R R5, SR_TID.X ;  /* 0x0000000000057919 */ /* 0x000ea20000002100 */
[----:B------:R-:W3:Y:S01]  /*0390*/  LDCU UR4, c[0x0][0x38c] ;  /* 0x00007180ff0477ac */ /* 0x000ee20008000800 */
[----:B0-----:R-:W-:Y:S02]  /*03a0*/  IMAD R3, R3, UR11, R0 ;  /* 0x0000000b03037c24 */ /* 0x001fe4000f8e0200 */
[--C-:B--2---:R-:W-:Y:S02]  /*03b0*/  IMAD R2, R2, UR11, R5.reuse ;  /* 0x0000000b02027c24 */ /* 0x104fe4000f8e0205 */
[----:B------:R-:W-:-:S02]  /*03c0*/  IMAD R4, R13, UR11, R5 ;  /* 0x0000000b0d047c24 */ /* 0x000fc4000f8e0205 */
[----:B------:R-:W-:Y:S02]  /*03d0*/  IMAD R13, R13, UR11, R0 ;  /* 0x0000000b0d0d7c24 */ /* 0x000fe4000f8e0200 */
[C---:B---3--:R-:W-:Y:S02]  /*03e0*/  IMAD R9, R3.reuse, UR4, R2 ;  /* 0x0000000403097c24 */ /* 0x048fe4000f8e0202 */
[----:B------:R-:W-:Y:S02]  /*03f0*/  IMAD R11, R3, UR4, R4 ;  /* 0x00000004030b7c24 */ /* 0x000fe4000f8e0204 */
[----:B------:R-:W-:Y:S02]  /*0400*/  IMAD R13, R13, UR4, R2 ;  /* 0x000000040d0d7c24 */ /* 0x000fe4000f8e0202 */
[----:B-1----:R-:W-:-:S04]  /*0410*/  IMAD.WIDE R2, R9, 0x4, R6 ;  /* 0x0000000409027825 */ /* 0x002fc800078e0206 */
[----:B------:R-:W-:-:S04]  /*0420*/  IMAD.WIDE.U32 R8, R11, 0x4, R6 ;  /* 0x000000040b087825 */ /* 0x000fc800078e0006 */
[----:B------:R-:W-:Y:S02]  /*0430*/  IMAD.WIDE.U32 R10, R13, 0x4, R6 ;  /* 0x000000040d0a7825 */ /* 0x000fe400078e0006 */
[----:B------:R-:W2:Y:S04]  /*0440*/  LDG.E R13, desc[UR12][R2.64] ;  /* 0x0000000c020d7981 */ /* 0x000ea8000c1e1900 */
[----:B------:R-:W3:Y:S04]  /*0450*/  LDG.E R8, desc[UR12][R8.64] ;  /* 0x0000000c08087981 */ /* 0x000ee8000c1e1900 */
[----:B------:R-:W4:Y:S01]  /*0460*/  LDG.E R10, desc[UR12][R10.64] ;  /* 0x0000000c0a0a7981 */ /* 0x000f22000c1e1900 */
[----:B------:R-:W0:Y:S01]  /*0470*/  S2UR UR5, SR_CgaCtaId ;  /* 0x00000000000579c3 */ /* 0x000e220000008800 */
[----:B------:R-:W-:Y:S01]  /*0480*/  UMOV UR4, 0x400 ;  /* 0x0000040000047882 */ /* 0x000fe20000000000 */
[----:B------:R-:W-:-:S02]  /*0490*/  UIMAD UR6, UR11, UR11, URZ ;  /* 0x0000000b0b0672a4 */ /* 0x000fc4000f8e02ff */
[----:B------:R-:W-:Y:S01]  /*04a0*/  IMAD R4, R0, UR11, R5 ;  /* 0x0000000b00047c24 */ /* 0x000fe2000f8e0205 */
[----:B------:R-:W-:-:S03]  /*04b0*/  UISETP.GE.U32.AND UP0, UPT, UR11, 0x4, UPT ;  /* 0x000000040b00788c */ /* 0x000fc6000bf06070 */
[----:B------:R-:W-:Y:S01]  /*04c0*/  MOV R7, UR6 ;  /* 0x0000000600077c02 */ /* 0x000fe20008000f00 */
[----:B------:R-:W-:Y:S02]  /*04d0*/  ULOP3.LUT UR6, UR11, 0x3, URZ, 0xc0, !UPT ;  /* 0x000000030b067892 */ /* 0x000fe4000f8ec0ff */
[----:B0-----:R-:W-:-:S03]  /*04e0*/  ULEA UR5, UR5, UR4, 0x18 ;  /* 0x0000000405057291 */ /* 0x001fc6000f8ec0ff */
[----:B------:R-:W-:-:S03]  /*04f0*/  UMOV UR4, URZ ;  /* 0x000000ff00047c82 */ /* 0x000fc60008000000 */
[----:B------:R-:W-:-:S05]  /*0500*/  LEA R4, R4, UR5, 0x2 ;  /* 0x0000000504047c11 */ /* 0x000fca000f8e10ff */
[----:B------:R-:W-:-:S04]  /*0510*/  IMAD R6, R7, 0x4, R4 ;  /* 0x0000000407067824 */ /* 0x000fc800078e0204 */
[----:B------:R-:W-:Y:S01]  /*0520*/  IMAD R15, R7, 0x4, R6 ;  /* 0x00000004070f7824 */ /* 0x000fe200078e0206 */
[----:B--2---:R0:W-:Y:S04]  /*0530*/  STS [R4], R13 ;  /* 0x0000000d04007388 */ /* 0x0041e80000000800 */
[----:B---3--:R0:W-:Y:S04]  /*0540*/  STS [R6], R8 ;  /* 0x0000000806007388 */ /* 0x0081e80000000800 */
[----:B----4-:R0:W-:Y:S01]  /*0550*/  STS [R15], R10 ;  /* 0x0000000a0f007388 */ /* 0x0101e20000000800 */
[----:B------:R-:W-:Y:S06]  /*0560*/  BAR.SYNC.DEFER_BLOCKING 0x0 ;  /* 0x0000000000007b1d */ /* 0x000fec0000010000 */
[----:B------:R-:W-:Y:S05]  /*0570*/  BRA.U !UP0, `(.L_x_10) ;  /* 0x0000000d087c7547 */ /* 0x000fea000b800000 */
[----:B------:R-:W-:Y:S02]  /*0580*/  ULOP3.LUT UR7, UR11, 0xfffffffc, URZ, 0xc0, !UPT ;  /* 0xfffffffc0b077892 */ /* 0x000fe4000f8ec0ff */
[----:B0-----:R-:W-:Y:S01]  /*0590*/  VIADD R6, R0, UR11 ;  /* 0x0000000b00067c36 */ /* 0x001fe20008000000 */
[----:B------:R-:W-:Y:S01]  /*05a0*/  USHF.L.U32 UR8, UR11, 0x3, URZ ;  /* 0x000000030b087899 */ /* 0x000fe200080006ff */
[----:B------:R-:W-:Y:S01]  /*05b0*/  LEA R8, R5, UR5, 0x2 ;  /* 0x0000000505087c11 */ /* 0x000fe2000f8e10ff */
[----:B------:R-:W-:Y:S01]  /*05c0*/  UIADD3 UR7, UPT, UPT, -UR7, URZ, URZ ;  /* 0x000000ff07077290 */ /* 0x000fe2000fffe1ff */
[----:B------:R-:W-:Y:S01]  /*05d0*/  IMAD R6, R6, UR11, RZ ;  /* 0x0000000b06067c24 */ /* 0x000fe2000f8e02ff */
[----:B------:R-:W-:Y:S02]  /*05e0*/  UIADD3 UR9, UPT, UPT, UR8, 0x4, URZ ;  /* 0x0000000408097890 */ /* 0x000fe4000fffe0ff */
[----:B------:R-:W-:Y:S02]  /*05f0*/  UISETP.GE.AND UP0, UPT, UR7, URZ, UPT ;  /* 0x000000ff0700728c */ /* 0x000fe4000bf06270 */
[----:B------:R-:W-:Y:S01]  /*0600*/  LEA R6, R6, UR5, 0x2 ;  /* 0x0000000506067c11 */ /* 0x000fe2000f8e10ff */
[----:B------:R-:W-:-:S02]  /*0610*/  UIADD3 UR10, UPT, UPT, UR8, 0x8, URZ ;  /* 0x00000008080a7890 */ /* 0x000fc4000fffe0ff */
[----:B------:R-:W-:Y:S01]  /*0620*/  UIADD3 UR8, UPT, UPT, UR8, 0xc, URZ ;  /* 0x0000000c08087890 */ /* 0x000fe2000fffe0ff */
[----:B------:R-:W-:Y:S01]  /*0630*/  IADD3 R6, PT, PT, R6, 0x8, RZ ;  /* 0x0000000806067810 */ /* 0x000fe20007ffe0ff */
[----:B------:R-:W-:Y:S02]  /*0640*/  ULOP3.LUT UR4, UR11, 0x7fc, URZ, 0xc0, !UPT ;  /* 0x000007fc0b047892 */ /* 0x000fe4000f8ec0ff */
[----:B------:R-:W-:Y:S02]  /*0650*/  UIMAD UR9, UR9, UR11, URZ ;  /* 0x0000000b090972a4 */ /* 0x000fe4000f8e02ff */
[----:B------:R-:W-:Y:S02]  /*0660*/  UIMAD UR10, UR10, UR11, URZ ;  /* 0x0000000b0a0a72a4 */ /* 0x000fe4000f8e02ff */
[----:B------:R-:W-:Y:S01]  /*0670*/  UIMAD UR8, UR8, UR11, URZ ;  /* 0x0000000b080872a4 */ /* 0x000fe2000f8e02ff */
[----:B------:R-:W-:Y:S11]  /*0680*/  BRA.U UP0, `(.L_x_11) ;  /* 0x0000000900bc7547 */ /* 0x000ff6000b800000 */
[----:B------:R-:W-:Y:S02]  /*0690*/  UIADD3 UR14, UPT, UPT, -UR7, URZ, URZ ;  /* 0x000000ff070e7290 */ /* 0x000fe4000fffe1ff */
[----:B------:R-:W-:Y:S02]  /*06a0*/  UPLOP3.LUT UP0, UPT, UPT, UPT, UPT, 0x80, 0x8 ;  /* 0x000000000008789c */ /* 0x000fe40003f0f070 */
[----:B------:R-:W-:-:S09]  /*06b0*/  UISETP.GT.AND UP1, UPT, UR14, 0xc, UPT ;  /* 0x0000000c0e00788c */ /* 0x000fd2000bf24270 */
[----:B------:R-:W-:Y:S05]  /*06c0*/  BRA.U !UP1, `(.L_x_12) ;  /* 0x0000000509b87547 */ /* 0x000fea000b800000 */
[----:B------:R-:W-:-:S11]  /*06d0*/  UPLOP3.LUT UP0, UPT, UPT, UPT, UPT, 0x40, 0x4 ;  /* 0x000000000004789c */ /* 0x000fd60003f0e870 */
.L_x_13:
        /* <DEDUP_REMOVED lines=33> */
[----:B0-----:R-:W-:-:S02]  /*08f0*/  VIADDMNMX R11, R12, R11, R10, PT ;  /* 0x0000000b0c0b7246 */ /* 0x001fc4000380010a */
[----:B------:R-:W-:-:S03]  /*0900*/  LEA R12, R9, R14, 0x4 ;  /* 0x0000000e090c7211 */ /* 0x000fc600078e20ff */
        /* <DEDUP_REMOVED lines=69> */
[----:B-1----:R-:W-:-:S02]  /*0d60*/  VIADDMNMX R11, R12, R11, R8, PT ;  /* 0x0000000b0c0b7246 */ /* 0x002fc40003800108 */
[----:B------:R-:W-:-:S03]  /*0d70*/  LEA R8, R9, R10, 0x4 ;  /* 0x0000000a09087211 */ /* 0x000fc600078e20ff */
[----:B------:R0:W-:Y:S01]  /*0d80*/  STS [R4], R11 ;  /* 0x0000000b04007388 */ /* 0x0001e20000000800 */
[----:B------:R-:W-:Y:S06]  /*0d90*/  BAR.SYNC.DEFER_BLOCKING 0x0 ;  /* 0x0000000000007b1d */ /* 0x000fec0000010000 */
[----:B------:R-:W-:Y:S05]  /*0da0*/  BRA.U !UP1, `(.L_x_13) ;  /* 0xfffffff9094c7547 */ /* 0x000fea000b83ffff */
.L_x_12:
        /* <DEDUP_REMOVED lines=54> */
[----:B0-----:R-:W-:-:S02]  /*1110*/  IADD3 R6, PT, PT, R6, 0x20, RZ ;  /* 0x0000002006067810 */ /* 0x001fc40007ffe0ff */
[----:B-1----:R-:W-:Y:S01]  /*1120*/  VIADDMNMX R11, R12, R11, R8, PT ;  /* 0x0000000b0c0b7246 */ /* 0x002fe20003800108 */
[----:B------:R-:W-:-:S04]  /*1130*/  IMAD R8, R9, 0x10, R10 ;  /* 0x0000001009087824 */ /* 0x000fc800078e020a */
[----:B------:R1:W-:Y:S01]  /*1140*/  STS [R4], R11 ;  /* 0x0000000b04007388 */ /* 0x0003e20000000800 */
[----:B------:R-:W-:Y:S06]  /*1150*/  BAR.SYNC.DEFER_BLOCKING 0x0 ;  /* 0x0000000000007b1d */ /* 0x000fec0000010000 */
.L_x_14:
[----:B------:R-:W-:-:S09]  /*1160*/  UISETP.NE.OR UP0, UPT, UR7, URZ, UP0 ;  /* 0x000000ff0700728c */ /* 0x000fd20008705670 */
[----:B------:R-:W-:Y:S05]  /*1170*/  BRA.U !UP0, `(.L_x_10) ;  /* 0x00000001087c7547 */ /* 0x000fea000b800000 */
.L_x_11:
[----:B------:R-:W-:Y:S01]  /*1180*/  IMAD R13, R7, 0x8, R8 ;  /* 0x00000008070d7824 */ /* 0x000fe200078e0208 */
        /* <DEDUP_REMOVED lines=24> */
[----:B-1----:R-:W-:Y:S01]  /*1310*/  IADD3 R6, PT, PT, R6, 0x10, RZ ;  /* 0x0000001006067810 */ /* 0x002fe20007ffe0ff */
[----:B0-----:R-:W-:Y:S01]  /*1320*/  IMAD R8, R11, 0x10, R8 ;  /* 0x000000100b087824 */ /* 0x001fe200078e0208 */
[----:B--2---:R-:W-:-:S05]  /*1330*/  VIADDMNMX R9, R12, R10, R9, PT ;  /* 0x0000000a0c097246 */ /* 0x004fca0003800109 */
[----:B------:R2:W-:Y:S01]  /*1340*/  STS [R4], R9 ;  /* 0x0000000904007388 */ /* 0x0005e20000000800 */
[----:B------:R-:W-:Y:S06]  /*1350*/  BAR.SYNC.DEFER_BLOCKING 0x0 ;  /* 0x0000000000007b1d */ /* 0x000fec0000010000 */
[----:B------:R-:W-:Y:S05]  /*1360*/  BRA.U UP0, `(.L_x_11) ;  /* 0xfffffffd00847547 */ /* 0x000fea000b83ffff */
.L_x_10:
[----:B------:R-:W-:-:S09]  /*1370*/  UISETP.NE.AND UP0, UPT, UR6, URZ, UPT ;  /* 0x000000ff0600728c */ /* 0x000fd2000bf05270 */
[----:B------:R-:W-:Y:S05]  /*1380*/  BRA.U !UP0, `(.L_x_15) ;  /* 0x0000000108507547 */ /* 0x000fea000b800000 */
[----:B0-----:R-:W0:Y:S01]  /*1390*/  LDC R10, c[0x0][0x360] ;  /* 0x0000d800ff0a7b82 */ /* 0x001e220000000800 */
[----:B------:R-:W-:Y:S02]  /*13a0*/  ULEA UR7, UR11, UR4, 0x1 ;  /* 0x000000040b077291 */ /* 0x000fe4000f8e08ff */
[----:B------:R-:W-:Y:S01]  /*13b0*/  VIADD R0, R0, UR11 ;  /* 0x0000000b00007c36 */ /* 0x000fe20008000000 */
[----:B------:R-:W-:Y:S01]  /*13c0*/  UIADD3 UR6, UPT, UPT, -UR6, URZ, URZ ;  /* 0x000000ff06067290 */ /* 0x000fe2000fffe1ff */
[----:B------:R-:W-:-:S04]  /*13d0*/  IMAD.U32 R7, RZ, RZ, UR4 ;  /* 0x00000004ff077e24 */ /* 0x000fc8000f8e00ff */
[----:B------:R-:W-:-:S05]  /*13e0*/  IMAD R0, R0, UR11, R7 ;  /* 0x0000000b00007c24 */ /* 0x000fca000f8e0207 */
[----:B------:R-:W-:Y:S01]  /*13f0*/  LEA R0, R0, UR5, 0x2 ;  /* 0x0000000500007c11 */ /* 0x000fe2000f8e10ff */
[----:B0-----:R-:W-:-:S05]  /*1400*/  IMAD R5, R10, UR7, R5 ;  /* 0x000000070a057c24 */ /* 0x001fca000f8e0205 */
[----:B------:R-:W-:-:S07]  /*1410*/  LEA R5, R5, UR5, 0x2 ;  /* 0x0000000505057c11 */ /* 0x000fce000f8e10ff */
.L_x_16:
[----:B------:R-:W-:Y:S01]  /*1420*/  LDS R6, [R4] ;  /* 0x0000000004067984 */ /* 0x000fe20000000800 */
[----:B------:R-:W-:-:S03]  /*1430*/  UIADD3 UR6, UPT, UPT, UR6, 0x1, URZ ;  /* 0x0000000106067890 */ /* 0x000fc6000fffe0ff */
[----:B---3--:R0:W-:Y:S01]  /*1440*/  LDS R7, [R0] ;  /* 0x0000000000077984 */ /* 0x0081e20000000800 */
[----:B------:R-:W-:-:S03]  /*1450*/  UISETP.NE.AND UP0, UPT, UR6, URZ, UPT ;  /* 0x000000ff0600728c */ /* 0x000fc6000bf05270 */
[----:B------:R3:W4:Y:S01]  /*1460*/  LDS R8, [R5] ;  /* 0x0000000005087984 */ /* 0x0007220000000800 */
[----:B0-----:R-:W-:Y:S01]  /*1470*/  IADD3 R0, PT, PT, R0, 0x4, RZ ;  /* 0x0000000400007810 */ /* 0x001fe20007ffe0ff */
[----:B---3--:R-:W-:Y:S01]  /*1480*/  IMAD R5, R10, 0x4, R5 ;  /* 0x000000040a057824 */ /* 0x008fe200078e0205 */
[----:B----4-:R-:W-:-:S05]  /*1490*/  VIADDMNMX R7, R8, R7, R6, PT ;  /* 0x0000000708077246 */ /* 0x010fca0003800106 */
[----:B------:R3:W-:Y:S01]  /*14a0*/  STS [R4], R7 ;  /* 0x0000000704007388 */ /* 0x0007e20000000800 */
[----:B------:R-:W-:Y:S06]  /*14b0*/  BAR.SYNC.DEFER_BLOCKING 0x0 ;  /* 0x0000000000007b1d */ /* 0x000fec0000010000 */
[----:B------:R-:W-:Y:S05]  /*14c0*/  BRA.U UP0, `(.L_x_16) ;  /* 0xfffffffd00d47547 */ /* 0x000fea000b83ffff */
.L_x_15:
[----:B------:R-:W4:Y:S04]  /*14d0*/  LDS R5, [R4] ;  /* 0x0000000004057984 */ /* 0x000f280000000800 */
[----:B----4-:R-:W-:Y:S01]  /*14e0*/  STG.E desc[UR12][R2.64], R5 ;  /* 0x0000000502007986 */ /* 0x010fe2000c10190c */
[----:B------:R-:W-:Y:S05]  /*14f0*/  EXIT ;  /* 0x000000000000794d */ /* 0x000fea0003800000 */
.L_x_17:
        /* <DEDUP_REMOVED lines=16> */
.L_x_27:


//--------------------- .text._Z3FW1Piii          --------------------------
	.section	.text._Z3FW1Piii,"ax",@progbits
	.align	128
        .global         _Z3FW1Piii
        .type           _Z3FW1Piii,@function
        .size           _Z3FW1Piii,(.L_x_28 - _Z3FW1Piii)
        .other          _Z3FW1Piii,@"STO_CUDA_ENTRY STV_DEFAULT"
_Z3FW1Piii:
.text._Z3FW1Piii:
[----:B------:R-:W-:Y:S01]  /*0000*/  LDC R1, c[0x0][0x37c] ;  /* 0x0000df00ff017b82 */ /* 0x000fe20000000800 */
[----:B------:R-:W0:Y:S07]  /*0010*/  S2R R6, SR_TID.Y ;  /* 0x0000000000067919 */ /* 0x000e2e0000002200 */
[----:B------:R-:W0:Y:S01]  /*0020*/  LDC R5, c[0x0][0x360] ;  /* 0x0000d800ff057b82 */ /* 0x000e220000000800 */
[----:B------:R-:W0:Y:S01]  /*0030*/  LDCU.64 UR4, c[0x0][0x388] ;  /* 0x00007100ff0477ac */ /* 0x000e220008000a00 */
[----:B------:R-:W1:Y:S01]  /*0040*/  S2R R0, SR_TID.X ;  /* 0x0000000000007919 */ /* 0x000e620000002100 */
[----:B------:R-:W2:Y:S05]  /*0050*/  LDCU.64 UR6, c[0x0][0x358] ;  /* 0x00006b00ff0677ac */ /* 0x000eaa0008000a00 */
[----:B------:R-:W3:Y:S01]  /*0060*/  LDC.64 R2, c[0x0][0x380] ;  /* 0x0000e000ff027b82 */ /* 0x000ee20000000a00 */
[----:B0-----:R-:W-:-:S02]  /*0070*/  IMAD R4, R5, UR4, R6 ;  /* 0x0000000405047c24 */ /* 0x001fc4000f8e0206 */
[----:B-1----:R-:W-:-:S04]  /*0080*/  IMAD R7, R5, UR4, R0 ;  /* 0x0000000405077c24 */ /* 0x002fc8000f8e0200 */
[----:B------:R-:W-:-:S04]  /*0090*/  IMAD R7, R4, UR5, R7 ;  /* 0x0000000504077c24 */ /* 0x000fc8000f8e0207 */
[----:B---3--:R-:W-:-:S05]  /*00a0*/  IMAD.WIDE R2, R7, 0x4, R2 ;  /* 0x0000000407027825 */ /* 0x008fca00078e0202 */
[----:B--2---:R-:W2:Y:S01]  /*00b0*/  LDG.E R9, desc[UR6][R2.64] ;  /* 0x0000000602097981 */ /* 0x004ea2000c1e1900 */
[----:B------:R-:W0:Y:S01]  /*00c0*/  S2UR UR5, SR_CgaCtaId ;  /* 0x00000000000579c3 */ /* 0x000e220000008800 */
[C---:B------:R-:W-:Y:S01]  /*00d0*/  IMAD R7, R5.reuse, R6, RZ ;  /* 0x0000000605077224 */ /* 0x040fe200078e02ff */
[----:B------:R-:W-:Y:S01]  /*00e0*/  UMOV UR4, 0x400 ;  /* 0x0000040000047882 */ /* 0x000fe20000000000 */
[C---:B------:R-:W-:Y:S01]  /*00f0*/  ISETP.GE.U32.AND P0, PT, R5.reuse, 0x4, PT ;  /* 0x000000040500780c */ /* 0x040fe20003f06070 */
[----:B------:R-:W-:Y:S01]  /*0100*/  IMAD.MOV.U32 R8, RZ, RZ, RZ ;  /* 0x000000ffff087224 */ /* 0x000fe200078e00ff */
[----:B------:R-:W-:Y:S01]  /*0110*/  LOP3.LUT R6, R5, 0x3, RZ, 0xc0, !PT ;  /* 0x0000000305067812 */ /* 0x000fe200078ec0ff */
[----:B------:R-:W-:Y:S01]  /*0120*/  IMAD.IADD R4, R7, 0x1, R0 ;  /* 0x0000000107047824 */ /* 0x000fe200078e0200 */
[----:B0-----:R-:W-:-:S06]  /*0130*/  ULEA UR4, UR5, UR4, 0x18 ;  /* 0x0000000405047291 */ /* 0x001fcc000f8ec0ff */
[----:B------:R-:W-:-:S05]  /*0140*/  LEA R4, R4, UR4, 0x2 ;  /* 0x0000000404047c11 */ /* 0x000fca000f8e10ff */
[----:B--2---:R0:W-:Y:S01]  /*0150*/  STS [R4], R9 ;  /* 0x0000000904007388 */ /* 0x0041e20000000800 */
[----:B------:R-:W-:Y:S06]  /*0160*/  BAR.SYNC.DEFER_BLOCKING 0x0 ;  /* 0x0000000000007b1d */ /* 0x000fec0000010000 */
[----:B------:R-:W-:Y:S05]  /*0170*/  @!P0 BRA `(.L_x_18) ;  /* 0x0000000c00848947 */ /* 0x000fea0003800000 */
[----:B0-----:R-:W-:Y:S02]  /*0180*/  LOP3.LUT R9, R5, 0xfffffffc, RZ, 0xc0, !PT ;  /* 0xfffffffc05097812 */ /* 0x001fe400078ec0ff */
[----:B------:R-:W-:Y:S02]  /*0190*/  LEA R10, R7, UR4, 0x2 ;  /* 0x00000004070a7c11 */ /* 0x000fe4000f8e10ff */
[----:B------:R-:W-:Y:S01]  /*01a0*/  LEA R12, R0, UR4, 0x2 ;  /* 0x00000004000c7c11 */ /* 0x000fe2000f8e10ff */
[----:B------:R-:W-:Y:S01]  /*01b0*/  IMAD.MOV R9, RZ, RZ, -R9 ;  /* 0x000000ffff097224 */ /* 0x000fe200078e0a09 */
[----:B------:R-:W-:Y:S01]  /*01c0*/  LOP3.LUT R8, R5, 0x7fc, RZ, 0xc0, !PT ;  /* 0x000007fc05087812 */ /* 0x000fe200078ec0ff */
[----:B------:R-:W-:-:S03]  /*01d0*/  VIADD R10, R10, 0x8 ;  /* 0x000000080a0a7836 */ /* 0x000fc60000000000 */
[----:B------:R-:W-:-:S13]  /*01e0*/  ISETP.GE.AND P0, PT, R9, RZ, PT ;  /* 0x000000ff0900720c */ /* 0x000fda0003f06270 */
[----:B------:R-:W-:Y:S05]  /*01f0*/  @P0 BRA `(.L_x_19) ;  /* 0x0000000800e40947 */ /* 0x000fea0003800000 */
[----:B------:R-:W-:Y:S01]  /*0200*/  IMAD.MOV R11, RZ, RZ, -R9 ;  /* 0x000000ffff0b7224 */ /* 0x000fe200078e0a09 */
[----:B------:R-:W-:-:S04]  /*0210*/  PLOP3.LUT P0, PT, PT, PT, PT, 0x80, 0x8 ;  /* 0x000000000008781c */ /* 0x000fc80003f0f070 */
[----:B------:R-:W-:-:S13]  /*0220*/  ISETP.GT.AND P1, PT, R11, 0xc, PT ;  /* 0x0000000c0b00780c */ /* 0x000fda0003f24270 */
[----:B------:R-:W-:Y:S05]  /*0230*/  @!P1 BRA `(.L_x_20) ;  /* 0x0000000400d49947 */ /* 0x000fea0003800000 */
[----:B------:R-:W-:-:S13]  /*0240*/  PLOP3.LUT P0, PT, PT, PT, PT, 0x8, 0x80 ;  /* 0x000000000080781c */ /* 0x000fda0003f0e170 */
.L_x_21:
[----:B------:R-:W-:Y:S01]  /*0250*/  LDS R11, [R4] ;  /* 0x00000000040b7984 */ /* 0x000fe20000000800 */
[C-C-:B------:R-:W-:Y:S02]  /*0260*/  IMAD R15, R5.reuse, 0x4, R12.reuse ;  /* 0x00000004050f7824 */ /* 0x140fe400078e020c */
[----:B------:R-:W-:Y:S01]  /*0270*/  IMAD R16, R5, 0x8, R12 ;  /* 0x0000000805107824 */ /* 0x000fe200078e020c */
[----:B------:R-:W-:Y:S01]  /*0280*/  LDS R14, [R10+-0x8] ;  /* 0xfffff8000a0e7984 */ /* 0x000fe20000000800 */
[----:B------:R-:W-:-:S03]  /*0290*/  VIADD R9, R9, 0x10 ;  /* 0x0000001009097836 */ /* 0x000fc60000000000 */
[----:B0-----:R-:W0:Y:S02]  /*02a0*/  LDS R13, [R12] ;  /* 0x000000000c0d7984 */ /* 0x001e240000000800 */
[----:B------:R-:W-:Y:S02]  /*02b0*/  ISETP.GE.AND P1, PT, R9, -0xc, PT ;  /* 0xfffffff40900780c */ /* 0x000fe40003f26270 */
[----:B0-----:R-:W-:-:S05]  /*02c0*/  VIADDMNMX R11, R13, R14, R11, PT ;  /* 0x0000000e0d0b7246 */ /* 0x001fca000380010b */
[----:B------:R-:W-:Y:S01]  /*02d0*/  STS [R4], R11 ;  /* 0x0000000b04007388 */ /* 0x000fe20000000800 */
[----:B------:R-:W-:Y:S06]  /*02e0*/  BAR.SYNC.DEFER_BLOCKING 0x0 ;  /* 0x0000000000007b1d */ /* 0x000fec0000010000 */
[----:B------:R-:W-:Y:S04]  /*02f0*/  LDS R15, [R15] ;  /* 0x000000000f0f7984 */ /* 0x000fe80000000800 */
[----:B------:R-:W-:Y:S04]  /*0300*/  LDS R13, [R4] ;  /* 0x00000000040d7984 */ /* 0x000fe80000000800 */
[----:B------:R-:W0:Y:S02]  /*0310*/  LDS R14, [R10+-0x4] ;  /* 0xfffffc000a0e7984 */ /* 0x000e240000000800 */
[----:B0-----:R-:W-:Y:S01]  /*0320*/  VIADDMNMX R13, R15, R14, R13, PT ;  /* 0x0000000e0f0d7246 */ /* 0x001fe2000380010d */
[----:B------:R-:W-:-:S02]  /*0330*/  IMAD R15, R5, 0xc, R12 ;  /* 0x0000000c050f7824 */ /* 0x000fc400078e020c */
[C---:B------:R-:W-:Y:S02]  /*0340*/  IMAD R12, R5.reuse, 0x10, R12 ;  /* 0x00000010050c7824 */ /* 0x040fe400078e020c */
[----:B------:R-:W-:Y:S01]  /*0350*/  STS [R4], R13 ;  /* 0x0000000d04007388 */ /* 0x000fe20000000800 */
[----:B------:R-:W-:Y:S06]  /*0360*/  BAR.SYNC.DEFER_BLOCKING 0x0 ;  /* 0x0000000000007b1d */ /* 0x000fec0000010000 */
[----:B------:R-:W-:Y:S04]  /*0370*/  LDS R16, [R16] ;  /* 0x0000000010107984 */ /* 0x000fe80000000800 */
[----:B------:R-:W-:Y:S04]  /*0380*/  LDS R14, [R4] ;  /* 0x00000000040e7984 */ /* 0x000fe80000000800 */
[----:B------:R-:W0:Y:S02]  /*0390*/  LDS R11, [R10] ;  /* 0x000000000a0b7984 */ /* 0x000e240000000800 */
[----:B0-----:R-:W-:Y:S01]  /*03a0*/  VIADDMNMX R11, R16, R11, R14, PT ;  /* 0x0000000b100b7246 */ /* 0x001fe2000380010e */
[----:B------:R-:W-:-:S04]  /*03b0*/  IMAD R16, R5, 0x8, R12 ;  /* 0x0000000805107824 */ /* 0x000fc800078e020c */
        /* <DEDUP_REMOVED lines=11> */
[----:B------:R-:W0:Y:S02]  /*0470*/  LDS R11, [R12] ;  /* 0x000000000c0b7984 */ /* 0x000e240000000800 */
[----:B0-----:R-:W-:-:S05]  /*0480*/  VIADDMNMX R11, R11, R17, R14, PT ;  /* 0x000000110b0b7246 */ /* 0x001fca000380010e */
[----:B------:R-:W-:Y:S01]  /*0490*/  STS [R4], R11 ;  /* 0x0000000b04007388 */ /* 0x000fe20000000800 */
[----:B------:R-:W-:Y:S06]  /*04a0*/  BAR.SYNC.DEFER_BLOCKING 0x0 ;  /* 0x0000000000007b1d */ /* 0x000fec0000010000 */
[----:B------:R-:W-:Y:S04]  /*04b0*/  LDS R15, [R15] ;  /* 0x000000000f0f7984 */ /* 0x000fe80000000800 */
[----:B------:R-:W-:Y:S04]  /*04c0*/  LDS R14, [R4] ;  /* 0x00000000040e7984 */ /* 0x000fe80000000800 */
[----:B------:R-:W0:Y:S02]  /*04d0*/  LDS R13, [R10+0xc] ;  /* 0x00000c000a0d7984 */ /* 0x000e240000000800 */
[----:B0-----:R-:W-:Y:S01]  /*04e0*/  VIADDMNMX R13, R15, R13, R14, PT ;  /* 0x0000000d0f0d7246 */ /* 0x001fe2000380010e */
[----:B------:R-:W-:-:S02]  /*04f0*/  IMAD R15, R5, 0xc, R12 ;  /* 0x0000000c050f7824 */ /* 0x000fc400078e020c */
[C---:B------:R-:W-:Y:S02]  /*0500*/  IMAD R12, R5.reuse, 0x10, R12 ;  /* 0x00000010050c7824 */ /* 0x040fe400078e020c */
        /* <DEDUP_REMOVED lines=55> */
[----:B------:R-:W-:Y:S02]  /*0880*/  IMAD R12, R5, 0x10, R12 ;  /* 0x00000010050c7824 */ /* 0x000fe400078e020c */
        /* <DEDUP_REMOVED lines=9> */
[----:B------:R-:W-:Y:S04]  /*0920*/  LDS R14, [R4] ;  /* 0x00000000040e7984 */ /* 0x000fe80000000800 */
[----:B------:R0:W1:Y:S02]  /*0930*/  LDS R13, [R10+0x34] ;  /* 0x000034000a0d7984 */ /* 0x0000640000000800 */
[----:B0-----:R-:W-:Y:S01]  /*0940*/  VIADD R10, R10, 0x40 ;  /* 0x000000400a0a7836 */ /* 0x001fe20000000000 */
[----:B-1----:R-:W-:-:S05]  /*0950*/  VIADDMNMX R13, R15, R13, R14, PT ;  /* 0x0000000d0f0d7246 */ /* 0x002fca000380010e */
[----:B------:R0:W-:Y:S01]  /*0960*/  STS [R4], R13 ;  /* 0x0000000d04007388 */ /* 0x0001e20000000800 */
[----:B------:R-:W-:Y:S06]  /*0970*/  BAR.SYNC.DEFER_BLOCKING 0x0 ;  /* 0x0000000000007b1d */ /* 0x000fec0000010000 */
[----:B------:R-:W-:Y:S05]  /*0980*/  @!P1 BRA `(.L_x_21) ;  /* 0xfffffff800309947 */ /* 0x000fea000383ffff */
.L_x_20:
[----:B------:R-:W-:-:S04]  /*0990*/  IADD3 R11, PT, PT, -R9, RZ, RZ ;  /* 0x000000ff090b7210 */ /* 0x000fc80007ffe1ff */
[----:B------:R-:W-:-:S13]  /*09a0*/  ISETP.GT.AND P1, PT, R11, 0x4, PT ;  /* 0x000000040b00780c */ /* 0x000fda0003f24270 */
[----:B------:R-:W-:Y:S05]  /*09b0*/  @!P1 BRA `(.L_x_22) ;  /* 0x0000000000ec9947 */ /* 0x000fea0003800000 */
[----:B------:R-:W-:Y:S01]  /*09c0*/  LDS R11, [R4] ;  /* 0x00000000040b7984 */ /* 0x000fe20000000800 */
[C-C-:B------:R-:W-:Y:S01]  /*09d0*/  IMAD R15, R5.reuse, 0x4, R12.reuse ;  /* 0x00000004050f7824 */ /* 0x140fe200078e020c */
[----:B------:R-:W-:Y:S01]  /*09e0*/  PLOP3.LUT P0, PT, PT, PT, PT, 0x8, 0x80 ;  /* 0x000000000080781c */ /* 0x000fe20003f0e170 */
[----:B------:R-:W-:Y:S01]  /*09f0*/  IMAD R16, R5, 0x8, R12 ;  /* 0x0000000805107824 */ /* 0x000fe200078e020c */
[----:B------:R-:W-:Y:S01]  /*0a00*/  LDS R14, [R10+-0x8] ;  /* 0xfffff8000a0e7984 */ /* 0x000fe20000000800 */
[----:B------:R-:W-:-:S03]  /*0a10*/  VIADD R9, R9, 0x8 ;  /* 0x0000000809097836 */ /* 0x000fc60000000000 */
[----:B0-----:R-:W0:Y:S02]  /*0a20*/  LDS R13, [R12] ;  /* 0x000000000c0d7984 */ /* 0x001e240000000800 */
        /* <DEDUP_REMOVED lines=52> */
.L_x_22:
[----:B------:R-:W-:-:S13]  /*0d70*/  ISETP.NE.OR P0, PT, R9, RZ, P0 ;  /* 0x000000ff0900720c */ /* 0x000fda0000705670 */
[----:B------:R-:W-:Y:S05]  /*0d80*/  @!P0 BRA `(.L_x_18) ;  /* 0x0000000000808947 */ /* 0x000fea0003800000 */
.L_x_19:
[----:B------:R-:W-:Y:S01]  /*0d90*/  LDS R11, [R4] ;  /* 0x00000000040b7984 */ /* 0x000fe20000000800 */
[C---:B------:R-:W-:Y:S01]  /*0da0*/  IMAD R16, R5.reuse, 0x4, R12 ;  /* 0x0000000405107824 */ /* 0x040fe200078e020c */
[----:B------:R-:W-:Y:S01]  /*0db0*/  LEA R17, R5, R12, 0x3 ;  /* 0x0000000c05117211 */ /* 0x000fe200078e18ff */
[----:B------:R-:W-:Y:S01]  /*0dc0*/  VIADD R9, R9, 0x4 ;  /* 0x0000000409097836 */ /* 0x000fe20000000000 */
[----:B------:R-:W-:Y:S04]  /*0dd0*/  LDS R14, [R10+-0x8] ;  /* 0xfffff8000a0e7984 */ /* 0x000fe80000000800 */
[----:B012---:R-:W0:Y:S01]  /*0de0*/  LDS R13, [R12] ;  /* 0x000000000c0d7984 */ /* 0x007e220000000800 */
[----:B------:R-:W-:Y:S02]  /*0df0*/  ISETP.NE.AND P0, PT, R9, RZ, PT ;  /* 0x000000ff0900720c */ /* 0x000fe40003f05270 */
[----:B0-----:R-:W-:-:S05]  /*0e00*/  VIADDMNMX R11, R13, R14, R11, PT ;  /* 0x0000000e0d0b7246 */ /* 0x001fca000380010b */
[----:B------:R-:W-:Y:S01]  /*0e10*/  STS [R4], R11 ;  /* 0x0000000b04007388 */ /* 0x000fe20000000800 */
[----:B------:R-:W-:Y:S06]  /*0e20*/  BAR.SYNC.DEFER_BLOCKING 0x0 ;  /* 0x0000000000007b1d */ /* 0x000fec0000010000 */
[----:B------:R-:W-:Y:S04]  /*0e30*/  LDS R15, [R16] ;  /* 0x00000000100f7984 */ /* 0x000fe80000000800 */
[----:B------:R-:W-:Y:S04]  /*0e40*/  LDS R13, [R4] ;  /* 0x00000000040d7984 */ /* 0x000fe80000000800 */
[----:B------:R-:W0:Y:S02]  /*0e50*/  LDS R14, [R10+-0x4] ;  /* 0xfffffc000a0e7984 */ /* 0x000e240000000800 */
[----:B0-----:R-:W-:-:S05]  /*0e60*/  VIADDMNMX R13, R15, R14, R13, PT ;  /* 0x0000000e0f0d7246 */ /* 0x001fca000380010d */
[----:B------:R-:W-:Y:S01]  /*0e70*/  STS [R4], R13 ;  /* 0x0000000d04007388 */ /* 0x000fe20000000800 */
[----:B------:R-:W-:Y:S06]  /*0e80*/  BAR.SYNC.DEFER_BLOCKING 0x0 ;  /* 0x0000000000007b1d */ /* 0x000fec0000010000 */
[----:B------:R-:W-:Y:S04]  /*0e90*/  LDS R15, [R17] ;  /* 0x00000000110f7984 */ /* 0x000fe80000000800 */
[----:B------:R-:W-:Y:S04]  /*0ea0*/  LDS R14, [R4] ;  /* 0x00000000040e7984 */ /* 0x000fe80000000800 */
[----:B------:R-:W0:Y:S02]  /*0eb0*/  LDS R11, [R10] ;  /* 0x000000000a0b7984 */ /* 0x000e240000000800 */
[----:B0-----:R-:W-:Y:S01]  /*0ec0*/  VIADDMNMX R11, R15, R11, R14, PT ;  /* 0x0000000b0f0b7246 */ /* 0x001fe2000380010e */
[----:B------:R-:W-:-:S02]  /*0ed0*/  IMAD R15, R5, 0xc, R12 ;  /* 0x0000000c050f7824 */ /* 0x000fc400078e020c */
[----:B------:R-:W-:Y:S02]  /*0ee0*/  IMAD R12, R5, 0x10, R12 ;  /* 0x00000010050c7824 */ /* 0x000fe400078e020c */
        /* <DEDUP_REMOVED lines=9> */
[----:B------:R-:W-:Y:S05]  /*0f80*/  @P0 BRA `(.L_x_19) ;  /* 0xfffffffc00800947 */ /* 0x000fea000383ffff */
.L_x_18:
[----:B------:R-:W-:-:S13]  /*0f90*/  ISETP.NE.AND P0, PT, R6, RZ, PT ;  /* 0x000000ff0600720c */ /* 0x000fda0003f05270 */
[----:B------:R-:W-:Y:S05]  /*0fa0*/  @!P0 BRA `(.L_x_23) ;  /* 0x0000000000408947 */ /* 0x000fea0003800000 */
[----:B------:R-:W-:Y:S02]  /*0fb0*/  IMAD R0, R5, R8, R0 ;  /* 0x0000000805007224 */ /* 0x000fe400078e0200 */
[----:B------:R-:W-:Y:S02]  /*0fc0*/  IMAD.IADD R7, R7, 0x1, R8 ;  /* 0x0000000107077824 */ /* 0x000fe400078e0208 */
[----:B------:R-:W-:Y:S01]  /*0fd0*/  IMAD.MOV R6, RZ, RZ, -R6 ;  /* 0x000000ffff067224 */ /* 0x000fe200078e0a06 */
[----:B------:R-:W-:Y:S02]  /*0fe0*/  LEA R0, R0, UR4, 0x2 ;  /* 0x0000000400007c11 */ /* 0x000fe4000f8e10ff */
[----:B------:R-:W-:-:S07]  /*0ff0*/  LEA R7, R7, UR4, 0x2 ;  /* 0x0000000407077c11 */ /* 0x000fce000f8e10ff */
.L_x_24:
[----:B------:R-:W-:Y:S01]  /*1000*/  LDS R8, [R4] ;  /* 0x0000000004087984 */ /* 0x000fe20000000800 */
[----:B------:R-:W-:-:S03]  /*1010*/  VIADD R6, R6, 0x1 ;  /* 0x0000000106067836 */ /* 0x000fc60000000000 */
[----:B0--3--:R0:W-:Y:S02]  /*1020*/  LDS R9, [R7] ;  /* 0x0000000007097984 */ /* 0x0091e40000000800 */
[----:B------:R-:W-:Y:S02]  /*1030*/  ISETP.NE.AND P0, PT, R6, RZ, PT ;  /* 0x000000ff0600720c */ /* 0x000fe40003f05270 */
[----:B------:R3:W4:Y:S01]  /*1040*/  LDS R10, [R0] ;  /* 0x00000000000a7984 */ /* 0x0007220000000800 */
[----:B0-----:R-:W-:Y:S02]  /*1050*/  VIADD R7, R7, 0x4 ;  /* 0x0000000407077836 */ /* 0x001fe40000000000 */
[----:B---3--:R-:W-:Y:S01]  /*1060*/  IMAD R0, R5, 0x4, R0 ;  /* 0x0000000405007824 */ /* 0x008fe200078e0200 */
[----:B----4-:R-:W-:-:S05]  /*1070*/  VIADDMNMX R9, R10, R9, R8, PT ;  /* 0x000000090a097246 */ /* 0x010fca0003800108 */
[----:B------:R3:W-:Y:S01]  /*1080*/  STS [R4], R9 ;  /* 0x0000000904007388 */ /* 0x0007e20000000800 */
[----:B------:R-:W-:Y:S06]  /*1090*/  BAR.SYNC.DEFER_BLOCKING 0x0 ;  /* 0x0000000000007b1d */ /* 0x000fec0000010000 */
[----:B------:R-:W-:Y:S05]  /*10a0*/  @P0 BRA `(.L_x_24) ;  /* 0xfffffffc00d40947 */ /* 0x000fea000383ffff */
.L_x_23:
[----:B------:R-:W4:Y:S04]  /*10b0*/  LDS R5, [R4] ;  /* 0x0000000004057984 */ /* 0x000f280000000800 */
[----:B----4-:R-:W-:Y:S01]  /*10c0*/  STG.E desc[UR6][R2.64], R5 ;  /* 0x0000000502007986 */ /* 0x010fe2000c101906 */
[----:B------:R-:W-:Y:S05]  /*10d0*/  EXIT ;  /* 0x000000000000794d */ /* 0x000fea0003800000 */
.L_x_25:
        /* <DEDUP_REMOVED lines=10> */
.L_x_28:


//--------------------- .nv.shared._Z3FW3Piiii    --------------------------
	.section	.nv.shared._Z3FW3Piiii,"aw",@nobits
	.sectionflags	@""
	.align	16
	.zero		1024


//--------------------- .nv.shared.reserved.0     --------------------------
	.section	.nv.shared.reserved.0,"aw",@nobits
	.weak		__nv_reservedSMEM_offset_0_alias
	.size		__nv_reservedSMEM_offset_0_alias, 0, 64
	.other		__nv_reservedSMEM_offset_0_alias,@"STO_CUDA_RESERVED_SHARED STV_DEFAULT"
__nv_reservedSMEM_offset_0_alias:
	.zero		0
	.zero		64


//--------------------- .nv.shared._Z3FW2Piiii    --------------------------
	.section	.nv.shared._Z3FW2Piiii,"aw",@nobits
	.sectionflags	@""
	.align	16
	.zero		1024


//--------------------- .nv.shared._Z3FW1Piii     --------------------------
	.section	.nv.shared._Z3FW1Piii,"aw",@nobits
	.sectionflags	@""
	.align	16
	.zero		1024


//--------------------- .nv.constant0._Z3FW3Piiii --------------------------
	.section	.nv.constant0._Z3FW3Piiii,"a",@progbits
	.sectionflags	@""
	.align	4
.nv.constant0._Z3FW3Piiii:
	.zero		916


//--------------------- .nv.constant0._Z3FW2Piiii --------------------------
	.section	.nv.constant0._Z3FW2Piiii,"a",@progbits
	.sectionflags	@""
	.align	4
.nv.constant0._Z3FW2Piiii:
	.zero		916


//--------------------- .nv.constant0._Z3FW1Piii  --------------------------
	.section	.nv.constant0._Z3FW1Piii,"a",@progbits
	.sectionflags	@""
	.align	4
.nv.constant0._Z3FW1Piii:
	.zero		912


//--------------------- SYMBOLS --------------------------

	.type		.nv.reservedSmem.offset0,@object
	.size		.nv.reservedSmem.offset0,0x4
	.type		.nv.reservedSmem.cap,@object
	.size		.nv.reservedSmem.cap,0x4
